	.target	sm_90a

	.elftype	@"ET_EXEC"


//--------------------- .note.nv.tkinfo           --------------------------
	.section	.note.nv.tkinfo,"",@"SHT_NOTE"
	.sectionflags	@"SHF_NOTE_NV_TKINFO"
	.tkinfo
        /*0018*/ 	.word	0x00000002
        /*0030*/ 	.string	""
        /*0030*/ 	.string	"ptxas"
        /*0030*/ 	.string	"Cuda compilation tools, release 13.0, V13.0.88"
        /*0030*/ 	.string	"Build cuda_13.0.r13.0/compiler.36424714_0"
        /*0030*/ 	.string	"-arch sm_90a -m 64 "



//--------------------- .note.nv.cuinfo           --------------------------
	.section	.note.nv.cuinfo,"",@"SHT_NOTE"
	.sectionflags	@"SHF_NOTE_NV_CUINFO"
        /*0018*/ 	.short	0x0002
        /*001a*/ 	.short	0x005a
        /*001c*/ 	.short	0x0082
	.zero		2


//--------------------- .nv.info                  --------------------------
	.section	.nv.info,"",@"SHT_CUDA_INFO"
	.align	4


	//----- nvinfo : EIATTR_REGCOUNT
	.align		4
        /*0000*/ 	.byte	0x04, 0x2f
        /*0002*/ 	.short	(.L_15 - .L_14)
	.align		4
.L_14:
        /*0004*/ 	.word	index@(_ZN7cutlass13device_kernelINS_4gemm6kernel13GemmUniversalIN4cute5tupleIJiiiiEEENS1_10collective13CollectiveMmaINS1_34MainloopSm90TmaGmmaWarpSpecializedILi3ENS5_IJNS4_1CILi1EEENSA_ILi2EEESB_EEENS1_32KernelTmaWarpSpecializedPingpongEEENS5_IJNSA_ILi64EEENSA_ILi256EEENSA_ILi32EEEEEENS_10tfloat32_tENS5_IJlSB_lEEESK_SL_NS4_8TiledMMAINS4_8MMA_AtomIJNS4_4SM904GMMA30MMA_64x256x8_F32TF32TF32_SS_TNILNSP_7ScaleInE1ELSR_1EEEEEENS4_6LayoutINS5_IJSB_SB_SB_EEENS5_IJNSA_ILi0EEESW_SW_EEEEENS5_IJNS4_10UnderscoreESZ_SZ_EEEEENS4_23SM90_TMA_LOAD_MULTICASTENS4_14ComposedLayoutINS4_7SwizzleILi3ELi4ELi3EEENS4_18smem_ptr_flag_bitsILi32EEENSU_INS5_IJNSA_ILi8EEESI_EEENS5_IJSI_SB_EEEEEEEvNS4_8identityENS4_13SM90_TMA_LOADES1C_vS1D_EENS_8epilogue10collective6detail29Sm90TmaWarpSpecializedAdapterINS1H_15DefaultEpilogueISK_SL_SL_NS1G_6thread17LinearCombinationISK_Li1EffLNS1L_9ScaleType4KindE0ELNS_15FloatRoundStyleE2ESK_EENS1_15EpilogueDefaultEEEEEvvEEEEvNT_6ParamsE)
        /*0008*/ 	.word	0x000000a8


	//----- nvinfo : EIATTR_FRAME_SIZE
	.align		4
.L_15:
        /*000c*/ 	.byte	0x04, 0x11
        /*000e*/ 	.short	(.L_17 - .L_16)
	.align		4
.L_16:
        /*0010*/ 	.word	index@(_ZN7cutlass13device_kernelINS_4gemm6kernel13GemmUniversalIN4cute5tupleIJiiiiEEENS1_10collective13CollectiveMmaINS1_34MainloopSm90TmaGmmaWarpSpecializedILi3ENS5_IJNS4_1CILi1EEENSA_ILi2EEESB_EEENS1_32KernelTmaWarpSpecializedPingpongEEENS5_IJNSA_ILi64EEENSA_ILi256EEENSA_ILi32EEEEEENS_10tfloat32_tENS5_IJlSB_lEEESK_SL_NS4_8TiledMMAINS4_8MMA_AtomIJNS4_4SM904GMMA30MMA_64x256x8_F32TF32TF32_SS_TNILNSP_7ScaleInE1ELSR_1EEEEEENS4_6LayoutINS5_IJSB_SB_SB_EEENS5_IJNSA_ILi0EEESW_SW_EEEEENS5_IJNS4_10UnderscoreESZ_SZ_EEEEENS4_23SM90_TMA_LOAD_MULTICASTENS4_14ComposedLayoutINS4_7SwizzleILi3ELi4ELi3EEENS4_18smem_ptr_flag_bitsILi32EEENSU_INS5_IJNSA_ILi8EEESI_EEENS5_IJSI_SB_EEEEEEEvNS4_8identityENS4_13SM90_TMA_LOADES1C_vS1D_EENS_8epilogue10collective6detail29Sm90TmaWarpSpecializedAdapterINS1H_15DefaultEpilogueISK_SL_SL_NS1G_6thread17LinearCombinationISK_Li1EffLNS1L_9ScaleType4KindE0ELNS_15FloatRoundStyleE2ESK_EENS1_15EpilogueDefaultEEEEEvvEEEEvNT_6ParamsE)
        /*0014*/ 	.word	0x00000008


	//----- nvinfo : EIATTR_MIN_STACK_SIZE
	.align		4
.L_17:
        /*0018*/ 	.byte	0x04, 0x12
        /*001a*/ 	.short	(.L_19 - .L_18)
	.align		4
.L_18:
        /*001c*/ 	.word	index@(_ZN7cutlass13device_kernelINS_4gemm6kernel13GemmUniversalIN4cute5tupleIJiiiiEEENS1_10collective13CollectiveMmaINS1_34MainloopSm90TmaGmmaWarpSpecializedILi3ENS5_IJNS4_1CILi1EEENSA_ILi2EEESB_EEENS1_32KernelTmaWarpSpecializedPingpongEEENS5_IJNSA_ILi64EEENSA_ILi256EEENSA_ILi32EEEEEENS_10tfloat32_tENS5_IJlSB_lEEESK_SL_NS4_8TiledMMAINS4_8MMA_AtomIJNS4_4SM904GMMA30MMA_64x256x8_F32TF32TF32_SS_TNILNSP_7ScaleInE1ELSR_1EEEEEENS4_6LayoutINS5_IJSB_SB_SB_EEENS5_IJNSA_ILi0EEESW_SW_EEEEENS5_IJNS4_10UnderscoreESZ_SZ_EEEEENS4_23SM90_TMA_LOAD_MULTICASTENS4_14ComposedLayoutINS4_7SwizzleILi3ELi4ELi3EEENS4_18smem_ptr_flag_bitsILi32EEENSU_INS5_IJNSA_ILi8EEESI_EEENS5_IJSI_SB_EEEEEEEvNS4_8identityENS4_13SM90_TMA_LOADES1C_vS1D_EENS_8epilogue10collective6detail29Sm90TmaWarpSpecializedAdapterINS1H_15DefaultEpilogueISK_SL_SL_NS1G_6thread17LinearCombinationISK_Li1EffLNS1L_9ScaleType4KindE0ELNS_15FloatRoundStyleE2ESK_EENS1_15EpilogueDefaultEEEEEvvEEEEvNT_6ParamsE)
        /*0020*/ 	.word	0x00000008
.L_19:


//--------------------- .nv.compat                --------------------------
	.section	.nv.compat,"",@"SHT_CUDA_COMPAT_INFO"
	.align	4
        /*0000*/ 	.byte	0x02, 0x09, 0x01, 0x00, 0x02, 0x02, 0x04, 0x00, 0x02, 0x05, 0x05, 0x00, 0x03, 0x07, 0x01, 0x01
        /*0010*/ 	.byte	0x02, 0x03, 0x01, 0x00, 0x02, 0x06, 0x01, 0x00, 0x04, 0x0b, 0x08, 0x00, 0x00, 0x00, 0x00, 0x00
        /*0020*/ 	.byte	0x00, 0x00, 0x00, 0x00


//--------------------- .nv.info._ZN7cutlass13device_kernelINS_4gemm6kernel13GemmUniversalIN4cute5tupleIJiiiiEEENS1_10collective13CollectiveMmaINS1_34MainloopSm90TmaGmmaWarpSpecializedILi3ENS5_IJNS4_1CILi1EEENSA_ILi2EEESB_EEENS1_32KernelTmaWarpSpecializedPingpongEEENS5_IJNSA_ILi64EEENSA_ILi256EEENSA_ILi32EEEEEENS_10tfloat32_tENS5_IJlSB_lEEESK_SL_NS4_8TiledMMAINS4_8MMA_AtomIJNS4_4SM904GMMA30MMA_64x256x8_F32TF32TF32_SS_TNILNSP_7ScaleInE1ELSR_1EEEEEENS4_6LayoutINS5_IJSB_SB_SB_EEENS5_IJNSA_ILi0EEESW_SW_EEEEENS5_IJNS4_10UnderscoreESZ_SZ_EEEEENS4_23SM90_TMA_LOAD_MULTICASTENS4_14ComposedLayoutINS4_7SwizzleILi3ELi4ELi3EEENS4_18smem_ptr_flag_bitsILi32EEENSU_INS5_IJNSA_ILi8EEESI_EEENS5_IJSI_SB_EEEEEEEvNS4_8identityENS4_13SM90_TMA_LOADES1C_vS1D_EENS_8epilogue10collective6detail29Sm90TmaWarpSpecializedAdapterINS1H_15DefaultEpilogueISK_SL_SL_NS1G_6thread17LinearCombinationISK_Li1EffLNS1L_9ScaleType4KindE0ELNS_15FloatRoundStyleE2ESK_EENS1_15EpilogueDefaultEEEEEvvEEEEvNT_6ParamsE --------------------------
	.section	.nv.info._ZN7cutlass13device_kernelINS_4gemm6kernel13GemmUniversalIN4cute5tupleIJiiiiEEENS1_10collective13CollectiveMmaINS1_34MainloopSm90TmaGmmaWarpSpecializedILi3ENS5_IJNS4_1CILi1EEENSA_ILi2EEESB_EEENS1_32KernelTmaWarpSpecializedPingpongEEENS5_IJNSA_ILi64EEENSA_ILi256EEENSA_ILi32EEEEEENS_10tfloat32_tENS5_IJlSB_lEEESK_SL_NS4_8TiledMMAINS4_8MMA_AtomIJNS4_4SM904GMMA30MMA_64x256x8_F32TF32TF32_SS_TNILNSP_7ScaleInE1ELSR_1EEEEEENS4_6LayoutINS5_IJSB_SB_SB_EEENS5_IJNSA_ILi0EEESW_SW_EEEEENS5_IJNS4_10UnderscoreESZ_SZ_EEEEENS4_23SM90_TMA_LOAD_MULTICASTENS4_14ComposedLayoutINS4_7SwizzleILi3ELi4ELi3EEENS4_18smem_ptr_flag_bitsILi32EEENSU_INS5_IJNSA_ILi8EEESI_EEENS5_IJSI_SB_EEEEEEEvNS4_8identityENS4_13SM90_TMA_LOADES1C_vS1D_EENS_8epilogue10collective6detail29Sm90TmaWarpSpecializedAdapterINS1H_15DefaultEpilogueISK_SL_SL_NS1G_6thread17LinearCombinationISK_Li1EffLNS1L_9ScaleType4KindE0ELNS_15FloatRoundStyleE2ESK_EENS1_15EpilogueDefaultEEEEEvvEEEEvNT_6ParamsE,"",@"SHT_CUDA_INFO"
	.sectionflags	@""
	.align	4


	//----- nvinfo : EIATTR_CUDA_API_VERSION
	.align		4
        /*0000*/ 	.byte	0x04, 0x37
        /*0002*/ 	.short	(.L_21 - .L_20)
.L_20:
        /*0004*/ 	.word	0x00000082


	//----- nvinfo : EIATTR_KPARAM_INFO
	.align		4
.L_21:
        /*0008*/ 	.byte	0x04, 0x17
        /*000a*/ 	.short	(.L_23 - .L_22)
.L_22:
        /*000c*/ 	.word	0x00000000
        /*0010*/ 	.short	0x0000
        /*0012*/ 	.short	0x0070
        /*0014*/ 	.byte	0x00, 0xf0, 0x01, 0x10


	//----- nvinfo : EIATTR_SPARSE_MMA_MASK
	.align		4
.L_23:
        /*0018*/ 	.byte	0x03, 0x50
        /*001a*/ 	.short	0x0000


	//----- nvinfo : EIATTR_MAXREG_COUNT
	.align		4
        /*001c*/ 	.byte	0x03, 0x1b
        /*001e*/ 	.short	0x00a8


	//----- nvinfo : EIATTR_NUM_BARRIERS
	.align		4
        /*0020*/ 	.byte	0x02, 0x4c
        /*0022*/ 	.byte	0x01
	.zero		1


	//----- nvinfo : EIATTR_EXTERNS
	.align		4
        /*0024*/ 	.byte	0x04, 0x0f
        /*0026*/ 	.short	(.L_25 - .L_24)


	//   ....[0]....
	.align		4
.L_24:
        /*0028*/ 	.word	index@(__assertfail)


	//----- nvinfo : EIATTR_ANNOTATIONS
	.align		4
.L_25:
        /*002c*/ 	.byte	0x04, 0x55
        /*002e*/ 	.short	(.L_27 - .L_26)


	//   ....[0]....
.L_26:
        /*0030*/ 	.word	0x00000001
        /*0034*/ 	.byte	0x20, 0x0d, 0x00, 0x00, 0x01, 0x00, 0x00, 0x00, 0x90, 0x9e, 0x00, 0x00, 0x01, 0x00, 0x00, 0x00
        /*0044*/ 	.byte	0x10, 0xab, 0x00, 0x00


	//----- nvinfo : EIATTR_MERCURY_ISA_VERSION
	.align		4
.L_27:
        /*0048*/ 	.byte	0x03, 0x5f
        /*004a*/ 	.short	0x0101


	//----- nvinfo : EIATTR_INT_WARP_WIDE_INSTR_OFFSETS
	.align		4
        /*004c*/ 	.byte	0x04, 0x31
        /*004e*/ 	.short	(.L_29 - .L_28)


	//   ....[0]....
.L_28:
        /*0050*/ 	.word	0x000004b0


	//   ....[1]....
        /*0054*/ 	.word	0x000004f0


	//   ....[2]....
        /*0058*/ 	.word	0x00000600


	//   ....[3]....
        /*005c*/ 	.word	0x00000620


	//   ....[4]....
        /*0060*/ 	.word	0x00000640


	//   ....[5]....
        /*0064*/ 	.word	0x00000660


	//   ....[6]....
        /*0068*/ 	.word	0x00000720


	//   ....[7]....
        /*006c*/ 	.word	0x00000760


	//   ....[8]....
        /*0070*/ 	.word	0x00001ff0


	//----- nvinfo : EIATTR_COOP_GROUP_MASK_REGIDS
	.align		4
.L_29:
        /*0074*/ 	.byte	0x04, 0x29
        /*0076*/ 	.short	(.L_31 - .L_30)


	//   ....[0]....
.L_30:
        /*0078*/ 	.word	0xffffffff


	//   ....[1]....
        /*007c*/ 	.word	0xffffffff


	//   ....[2]....
        /*0080*/ 	.word	0xffffffff


	//   ....[3]....
        /*0084*/ 	.word	0xffffffff


	//   ....[4]....
        /*0088*/ 	.word	0xffffffff


	//   ....[5]....
        /*008c*/ 	.word	0xffffffff


	//   ....[6]....
        /*0090*/ 	.word	0xffffffff


	//----- nvinfo : EIATTR_COOP_GROUP_INSTR_OFFSETS
	.align		4
.L_31:
        /*0094*/ 	.byte	0x04, 0x28
        /*0096*/ 	.short	(.L_33 - .L_32)


	//   ....[0]....
.L_32:
        /*0098*/ 	.word	0x00000070


	//   ....[1]....
        /*009c*/ 	.word	0x00000080


	//   ....[2]....
        /*00a0*/ 	.word	0x00000140


	//   ....[3]....
        /*00a4*/ 	.word	0x000002b0


	//   ....[4]....
        /*00a8*/ 	.word	0x000002f0


	//   ....[5]....
        /*00ac*/ 	.word	0x000007b0


	//   ....[6]....
        /*00b0*/ 	.word	0x000008c0


	//----- nvinfo : EIATTR_REG_RECONFIG
	.align		4
.L_33:
        /*00b4*/ 	.byte	0x01, 0x54
	.zero		2


	//----- nvinfo : EIATTR_SYSCALL_OFFSETS
	.align		4
        /*00b8*/ 	.byte	0x04, 0x46
        /*00ba*/ 	.short	(.L_35 - .L_34)


	//   ....[0]....
.L_34:
        /*00bc*/ 	.word	0x00001750


	//----- nvinfo : EIATTR_MBARRIER_INSTR_OFFSETS
	.align		4
.L_35:
        /*00c0*/ 	.byte	0x04, 0x39
        /*00c2*/ 	.short	(.L_37 - .L_36)


	//   ....[0]....
.L_36:
        /*00c4*/ 	.word	0x00000240
        /*00c8*/ 	.word	0x000000ff
        /*00cc*/ 	.word	0x00000000
        /*00d0*/ 	.short	0x0100
        /*00d2*/ 	.byte	0x08
	.zero		1


	//   ....[1]....
        /*00d4*/ 	.word	0x00000250
        /*00d8*/ 	.word	0x000000ff
        /*00dc*/ 	.word	0x00000018
        /*00e0*/ 	.short	0x0100
        /*00e2*/ 	.byte	0x08
	.zero		1


	//   ....[2]....
        /*00e4*/ 	.word	0x00000260
        /*00e8*/ 	.word	0x000000ff
        /*00ec*/ 	.word	0x00000008
        /*00f0*/ 	.short	0x0100
        /*00f2*/ 	.byte	0x08
	.zero		1


	//   ....[3]....
        /*00f4*/ 	.word	0x00000270
        /*00f8*/ 	.word	0x000000ff
        /*00fc*/ 	.word	0x00000020
        /*0100*/ 	.short	0x0100
        /*0102*/ 	.byte	0x08
	.zero		1


	//   ....[4]....
        /*0104*/ 	.word	0x00000280
        /*0108*/ 	.word	0x000000ff
        /*010c*/ 	.word	0x00000010
        /*0110*/ 	.short	0x0100
        /*0112*/ 	.byte	0x08
	.zero		1


	//   ....[5]....
        /*0114*/ 	.word	0x00000290
        /*0118*/ 	.word	0x000000ff
        /*011c*/ 	.word	0x00000028
        /*0120*/ 	.short	0x0100
        /*0122*/ 	.byte	0x08
	.zero		1


	//   ....[6]....
        /*0124*/ 	.word	0x00000790
        /*0128*/ 	.word	0x000000ff
        /*012c*/ 	.word	0x00000060
        /*0130*/ 	.short	0x0100
        /*0132*/ 	.byte	0x08
	.zero		1


	//   ....[7]....
        /*0134*/ 	.word	0x00000820
        /*0138*/ 	.word	0x000000ff
        /*013c*/ 	.word	0x00000068
        /*0140*/ 	.short	0x0100
        /*0142*/ 	.byte	0x08
	.zero		1


	//   ....[8]....
        /*0144*/ 	.word	0x00000840
        /*0148*/ 	.word	0x000000ff
        /*014c*/ 	.word	0x00000040
        /*0150*/ 	.short	0x0100
        /*0152*/ 	.byte	0x09
	.zero		1


	//   ....[9]....
        /*0154*/ 	.word	0x00000850
        /*0158*/ 	.word	0x000000ff
        /*015c*/ 	.word	0x00000048
        /*0160*/ 	.short	0x0100
        /*0162*/ 	.byte	0x09
	.zero		1


	//   ....[10]....
        /*0164*/ 	.word	0x00000860
        /*0168*/ 	.word	0x000000ff
        /*016c*/ 	.word	0x00000050
        /*0170*/ 	.short	0x0100
        /*0172*/ 	.byte	0x09
	.zero		1


	//   ....[11]....
        /*0174*/ 	.word	0x00000870
        /*0178*/ 	.word	0x000000ff
        /*017c*/ 	.word	0x00000058
        /*0180*/ 	.short	0x0100
        /*0182*/ 	.byte	0x09
	.zero		1


	//   ....[12]....
        /*0184*/ 	.word	0x00001630
        /*0188*/ 	.word	0x0000009f
        /*018c*/ 	.word	0x00000000
        /*0190*/ 	.short	0x010a
        /*0192*/ 	.byte	0x2a
	.zero		1


	//   ....[13]....
        /*0194*/ 	.word	0x000017d0
        /*0198*/ 	.word	0x00000003
        /*019c*/ 	.word	0x00000000
        /*01a0*/ 	.short	0x010a
        /*01a2*/ 	.byte	0x3f
	.zero		1


	//   ....[14]....
        /*01a4*/ 	.word	0x00001830
        /*01a8*/ 	.word	0x00000003
        /*01ac*/ 	.word	0x00000000
        /*01b0*/ 	.short	0x010a
        /*01b2*/ 	.byte	0x3f
	.zero		1


	//   ....[15]....
        /*01b4*/ 	.word	0x00001bc0
        /*01b8*/ 	.word	0x000000ff
        /*01bc*/ 	.word	0x00000000
        /*01c0*/ 	.short	0x010a
        /*01c2*/ 	.byte	0x04
	.zero		1


	//   ....[16]....
        /*01c4*/ 	.word	0x00001c00
        /*01c8*/ 	.word	0x000000ff
        /*01cc*/ 	.word	0x00000000
        /*01d0*/ 	.short	0x010a
        /*01d2*/ 	.byte	0x04
	.zero		1


	//   ....[17]....
        /*01d4*/ 	.word	0x00001e90
        /*01d8*/ 	.word	0x00000005
        /*01dc*/ 	.word	0x00000000
        /*01e0*/ 	.short	0x0101
        /*01e2*/ 	.byte	0x3f
	.zero		1


	//   ....[18]....
        /*01e4*/ 	.word	0x00001f90
        /*01e8*/ 	.word	0x000000a0
        /*01ec*/ 	.word	0x00000000
        /*01f0*/ 	.short	0x0101
        /*01f2*/ 	.byte	0x2d
	.zero		1


	//   ....[19]....
        /*01f4*/ 	.word	0x00002090
        /*01f8*/ 	.word	0x00000003
        /*01fc*/ 	.word	0x00000000
        /*0200*/ 	.short	0x0101
        /*0202*/ 	.byte	0x3f
	.zero		1


	//   ....[20]....
        /*0204*/ 	.word	0x00002150
        /*0208*/ 	.word	0x0000009f
        /*020c*/ 	.word	0x00000010
        /*0210*/ 	.short	0x010a
        /*0212*/ 	.byte	0x2a
	.zero		1


	//   ....[21]....
        /*0214*/ 	.word	0x00009eb0
        /*0218*/ 	.word	0x000000a2
        /*021c*/ 	.word	0x00000000
        /*0220*/ 	.short	0x0101
        /*0222*/ 	.byte	0x2d
	.zero		1


	//   ....[22]....
        /*0224*/ 	.word	0x0000a850
        /*0228*/ 	.word	0x0000000c
        /*022c*/ 	.word	0x00000018
        /*0230*/ 	.short	0x010a
        /*0232*/ 	.byte	0x3f
	.zero		1


	//   ....[23]....
        /*0234*/ 	.word	0x0000ac20
        /*0238*/ 	.word	0x00000004
        /*023c*/ 	.word	0x00000068
        /*0240*/ 	.short	0x0101
        /*0242*/ 	.byte	0x3f
	.zero		1


	//   ....[24]....
        /*0244*/ 	.word	0x0000b3a0
        /*0248*/ 	.word	0x00000007
        /*024c*/ 	.word	0x00000000
        /*0250*/ 	.short	0x010a
        /*0252*/ 	.byte	0x3f
	.zero		1


	//   ....[25]....
        /*0254*/ 	.word	0x0000b420
        /*0258*/ 	.word	0x00000009
        /*025c*/ 	.word	0x00000000
        /*0260*/ 	.short	0x010a
        /*0262*/ 	.byte	0x3f
	.zero		1


	//   ....[26]....
        /*0264*/ 	.word	0x0000b4b0
        /*0268*/ 	.word	0x00000003
        /*026c*/ 	.word	0x00000000
        /*0270*/ 	.short	0x010a
        /*0272*/ 	.byte	0x3f
	.zero		1


	//   ....[27]....
        /*0274*/ 	.word	0x0000b510
        /*0278*/ 	.word	0x000000a1
        /*027c*/ 	.word	0x00000000
        /*0280*/ 	.short	0x010a
        /*0282*/ 	.byte	0x3f
	.zero		1


	//   ....[28]....
        /*0284*/ 	.word	0x0000b560
        /*0288*/ 	.word	0x00000003
        /*028c*/ 	.word	0x00000000
        /*0290*/ 	.short	0x010a
        /*0292*/ 	.byte	0x3f
	.zero		1


	//   ....[29]....
        /*0294*/ 	.word	0x0000b5c0
        /*0298*/ 	.word	0x00000005
        /*029c*/ 	.word	0x00000000
        /*02a0*/ 	.short	0x010a
        /*02a2*/ 	.byte	0x3f
	.zero		1


	//   ....[30]....
        /*02a4*/ 	.word	0x0000b610
        /*02a8*/ 	.word	0x000000a1
        /*02ac*/ 	.word	0x00000010
        /*02b0*/ 	.short	0x010a
        /*02b2*/ 	.byte	0x3f
	.zero		1


	//   ....[31]....
        /*02b4*/ 	.word	0x0000b6e0
        /*02b8*/ 	.word	0x0000000c
        /*02bc*/ 	.word	0x00000018
        /*02c0*/ 	.short	0x010a
        /*02c2*/ 	.byte	0x3f
	.zero		1


	//   ....[32]....
        /*02c4*/ 	.word	0x0000b7b0
        /*02c8*/ 	.word	0x00000007
        /*02cc*/ 	.word	0x00000000
        /*02d0*/ 	.short	0x010a
        /*02d2*/ 	.byte	0x3f
	.zero		1


	//   ....[33]....
        /*02d4*/ 	.word	0x0000b800
        /*02d8*/ 	.word	0x00000009
        /*02dc*/ 	.word	0x00000000
        /*02e0*/ 	.short	0x010a
        /*02e2*/ 	.byte	0x3f
	.zero		1


	//----- nvinfo : EIATTR_NUM_MBARRIERS
	.align		4
.L_37:
        /*02e4*/ 	.byte	0x03, 0x38
        /*02e6*/ 	.short	0x000c


	//----- nvinfo : EIATTR_EXIT_INSTR_OFFSETS
	.align		4
        /*02e8*/ 	.byte	0x04, 0x1c
        /*02ea*/ 	.short	(.L_39 - .L_38)


	//   ....[0]....
.L_38:
        /*02ec*/ 	.word	0x00001360


	//   ....[1]....
        /*02f0*/ 	.word	0x000013c0


	//   ....[2]....
        /*02f4*/ 	.word	0x0000a540


	//   ....[3]....
        /*02f8*/ 	.word	0x0000a570


	//   ....[4]....
        /*02fc*/ 	.word	0x0000b500


	//----- nvinfo : EIATTR_MAX_THREADS
	.align		4
.L_39:
        /*0300*/ 	.byte	0x04, 0x05
        /*0302*/ 	.short	(.L_41 - .L_40)
.L_40:
        /*0304*/ 	.word	0x00000180
        /*0308*/ 	.word	0x00000001
        /*030c*/ 	.word	0x00000001


	//----- nvinfo : EIATTR_CRS_STACK_SIZE
	.align		4
.L_41:
        /*0310*/ 	.byte	0x04, 0x1e
        /*0312*/ 	.short	(.L_43 - .L_42)
.L_42:
        /*0314*/ 	.word	0x00000000


	//----- nvinfo : EIATTR_CBANK_PARAM_SIZE
	.align		4
.L_43:
        /*0318*/ 	.byte	0x03, 0x19
        /*031a*/ 	.short	0x0470


	//----- nvinfo : EIATTR_PARAM_CBANK
	.align		4
        /*031c*/ 	.byte	0x04, 0x0a
        /*031e*/ 	.short	(.L_45 - .L_44)
	.align		4
.L_44:
        /*0320*/ 	.word	index@(.nv.constant0._ZN7cutlass13device_kernelINS_4gemm6kernel13GemmUniversalIN4cute5tupleIJiiiiEEENS1_10collective13CollectiveMmaINS1_34MainloopSm90TmaGmmaWarpSpecializedILi3ENS5_IJNS4_1CILi1EEENSA_ILi2EEESB_EEENS1_32KernelTmaWarpSpecializedPingpongEEENS5_IJNSA_ILi64EEENSA_ILi256EEENSA_ILi32EEEEEENS_10tfloat32_tENS5_IJlSB_lEEESK_SL_NS4_8TiledMMAINS4_8MMA_AtomIJNS4_4SM904GMMA30MMA_64x256x8_F32TF32TF32_SS_TNILNSP_7ScaleInE1ELSR_1EEEEEENS4_6LayoutINS5_IJSB_SB_SB_EEENS5_IJNSA_ILi0EEESW_SW_EEEEENS5_IJNS4_10UnderscoreESZ_SZ_EEEEENS4_23SM90_TMA_LOAD_MULTICASTENS4_14ComposedLayoutINS4_7SwizzleILi3ELi4ELi3EEENS4_18smem_ptr_flag_bitsILi32EEENSU_INS5_IJNSA_ILi8EEESI_EEENS5_IJSI_SB_EEEEEEEvNS4_8identityENS4_13SM90_TMA_LOADES1C_vS1D_EENS_8epilogue10collective6detail29Sm90TmaWarpSpecializedAdapterINS1H_15DefaultEpilogueISK_SL_SL_NS1G_6thread17LinearCombinationISK_Li1EffLNS1L_9ScaleType4KindE0ELNS_15FloatRoundStyleE2ESK_EENS1_15EpilogueDefaultEEEEEvvEEEEvNT_6ParamsE)
        /*0324*/ 	.short	0x0210
        /*0326*/ 	.short	0x0470


	//----- nvinfo : EIATTR_SW_WAR
	.align		4
.L_45:
        /*0328*/ 	.byte	0x04, 0x36
        /*032a*/ 	.short	(.L_47 - .L_46)
.L_46:
        /*032c*/ 	.word	0x00000008
.L_47:


//--------------------- .nv.callgraph             --------------------------
	.section	.nv.callgraph,"",@"SHT_CUDA_CALLGRAPH"
	.align	4
	.sectionentsize	8
	.align		4
        /*0000*/ 	.word	0x00000000
	.align		4
        /*0004*/ 	.word	0xffffffff
	.align		4
        /*0008*/ 	.word	index@(_ZN7cutlass13device_kernelINS_4gemm6kernel13GemmUniversalIN4cute5tupleIJiiiiEEENS1_10collective13CollectiveMmaINS1_34MainloopSm90TmaGmmaWarpSpecializedILi3ENS5_IJNS4_1CILi1EEENSA_ILi2EEESB_EEENS1_32KernelTmaWarpSpecializedPingpongEEENS5_IJNSA_ILi64EEENSA_ILi256EEENSA_ILi32EEEEEENS_10tfloat32_tENS5_IJlSB_lEEESK_SL_NS4_8TiledMMAINS4_8MMA_AtomIJNS4_4SM904GMMA30MMA_64x256x8_F32TF32TF32_SS_TNILNSP_7ScaleInE1ELSR_1EEEEEENS4_6LayoutINS5_IJSB_SB_SB_EEENS5_IJNSA_ILi0EEESW_SW_EEEEENS5_IJNS4_10UnderscoreESZ_SZ_EEEEENS4_23SM90_TMA_LOAD_MULTICASTENS4_14ComposedLayoutINS4_7SwizzleILi3ELi4ELi3EEENS4_18smem_ptr_flag_bitsILi32EEENSU_INS5_IJNSA_ILi8EEESI_EEENS5_IJSI_SB_EEEEEEEvNS4_8identityENS4_13SM90_TMA_LOADES1C_vS1D_EENS_8epilogue10collective6detail29Sm90TmaWarpSpecializedAdapterINS1H_15DefaultEpilogueISK_SL_SL_NS1G_6thread17LinearCombinationISK_Li1EffLNS1L_9ScaleType4KindE0ELNS_15FloatRoundStyleE2ESK_EENS1_15EpilogueDefaultEEEEEvvEEEEvNT_6ParamsE)
	.align		4
        /*000c*/ 	.word	index@(__assertfail)
	.align		4
        /*0010*/ 	.word	0x00000000
	.align		4
        /*0014*/ 	.word	0xfffffffe
	.align		4
        /*0018*/ 	.word	0x00000000
	.align		4
        /*001c*/ 	.word	0xfffffffd
	.align		4
        /*0020*/ 	.word	0x00000000
	.align		4
        /*0024*/ 	.word	0xfffffffc


//--------------------- .nv.constant4             --------------------------
	.section	.nv.constant4,"a",@progbits
	.align	8
	.align		8
.nv.constant4:
        /*0000*/ 	.dword	__assertfail
	.align		8
        /*0008*/ 	.dword	__unnamed_1
	.align		8
        /*0010*/ 	.dword	_ZN39_INTERNAL_19c65f34_4_k_cu_c99c8f81_58464cuda3std3__45__cpo5beginE
	.align		8
        /*0018*/ 	.dword	_ZN39_INTERNAL_19c65f34_4_k_cu_c99c8f81_58464cuda3std3__45__cpo3endE
	.align		8
        /*0020*/ 	.dword	_ZN39_INTERNAL_19c65f34_4_k_cu_c99c8f81_58464cuda3std3__45__cpo6cbeginE
	.align		8
        /*0028*/ 	.dword	_ZN39_INTERNAL_19c65f34_4_k_cu_c99c8f81_58464cuda3std3__45__cpo4cendE
	.align		8
        /*0030*/ 	.dword	_ZN39_INTERNAL_19c65f34_4_k_cu_c99c8f81_58464cuda3std3__441_GLOBAL__N__19c65f34_4_k_cu_c99c8f81_58466ignoreE
	.align		8
        /*0038*/ 	.dword	_ZN39_INTERNAL_19c65f34_4_k_cu_c99c8f81_58464cuda3std3__419piecewise_constructE
	.align		8
        /*0040*/ 	.dword	_ZN39_INTERNAL_19c65f34_4_k_cu_c99c8f81_58464cuda3std3__48in_placeE
	.align		8
        /*0048*/ 	.dword	_ZN39_INTERNAL_19c65f34_4_k_cu_c99c8f81_58464cuda3std6ranges3__45__cpo4swapE
	.align		8
        /*0050*/ 	.dword	_ZN39_INTERNAL_19c65f34_4_k_cu_c99c8f81_58464cuda3std6ranges3__45__cpo9iter_moveE
	.align		8
        /*0058*/ 	.dword	_ZN39_INTERNAL_19c65f34_4_k_cu_c99c8f81_58464cute7productE
	.align		8
        /*0060*/ 	.dword	_ZN39_INTERNAL_19c65f34_4_k_cu_c99c8f81_58464cute1_E
	.align		8
        /*0068*/ 	.dword	$str$22
	.align		8
        /*0070*/ 	.dword	$str$23


//--------------------- .text._ZN7cutlass13device_kernelINS_4gemm6kernel13GemmUniversalIN4cute5tupleIJiiiiEEENS1_10collective13CollectiveMmaINS1_34MainloopSm90TmaGmmaWarpSpecializedILi3ENS5_IJNS4_1CILi1EEENSA_ILi2EEESB_EEENS1_32KernelTmaWarpSpecializedPingpongEEENS5_IJNSA_ILi64EEENSA_ILi256EEENSA_ILi32EEEEEENS_10tfloat32_tENS5_IJlSB_lEEESK_SL_NS4_8TiledMMAINS4_8MMA_AtomIJNS4_4SM904GMMA30MMA_64x256x8_F32TF32TF32_SS_TNILNSP_7ScaleInE1ELSR_1EEEEEENS4_6LayoutINS5_IJSB_SB_SB_EEENS5_IJNSA_ILi0EEESW_SW_EEEEENS5_IJNS4_10UnderscoreESZ_SZ_EEEEENS4_23SM90_TMA_LOAD_MULTICASTENS4_14ComposedLayoutINS4_7SwizzleILi3ELi4ELi3EEENS4_18smem_ptr_flag_bitsILi32EEENSU_INS5_IJNSA_ILi8EEESI_EEENS5_IJSI_SB_EEEEEEEvNS4_8identityENS4_13SM90_TMA_LOADES1C_vS1D_EENS_8epilogue10collective6detail29Sm90TmaWarpSpecializedAdapterINS1H_15DefaultEpilogueISK_SL_SL_NS1G_6thread17LinearCombinationISK_Li1EffLNS1L_9ScaleType4KindE0ELNS_15FloatRoundStyleE2ESK_EENS1_15EpilogueDefaultEEEEEvvEEEEvNT_6ParamsE --------------------------
	.section	.text._ZN7cutlass13device_kernelINS_4gemm6kernel13GemmUniversalIN4cute5tupleIJiiiiEEENS1_10collective13CollectiveMmaINS1_34MainloopSm90TmaGmmaWarpSpecializedILi3ENS5_IJNS4_1CILi1EEENSA_ILi2EEESB_EEENS1_32KernelTmaWarpSpecializedPingpongEEENS5_IJNSA_ILi64EEENSA_ILi256EEENSA_ILi32EEEEEENS_10tfloat32_tENS5_IJlSB_lEEESK_SL_NS4_8TiledMMAINS4_8MMA_AtomIJNS4_4SM904GMMA30MMA_64x256x8_F32TF32TF32_SS_TNILNSP_7ScaleInE1ELSR_1EEEEEENS4_6LayoutINS5_IJSB_SB_SB_EEENS5_IJNSA_ILi0EEESW_SW_EEEEENS5_IJNS4_10UnderscoreESZ_SZ_EEEEENS4_23SM90_TMA_LOAD_MULTICASTENS4_14ComposedLayoutINS4_7SwizzleILi3ELi4ELi3EEENS4_18smem_ptr_flag_bitsILi32EEENSU_INS5_IJNSA_ILi8EEESI_EEENS5_IJSI_SB_EEEEEEEvNS4_8identityENS4_13SM90_TMA_LOADES1C_vS1D_EENS_8epilogue10collective6detail29Sm90TmaWarpSpecializedAdapterINS1H_15DefaultEpilogueISK_SL_SL_NS1G_6thread17LinearCombinationISK_Li1EffLNS1L_9ScaleType4KindE0ELNS_15FloatRoundStyleE2ESK_EENS1_15EpilogueDefaultEEEEEvvEEEEvNT_6ParamsE,"ax",@progbits
	.align	128
.text._ZN7cutlass13device_kernelINS_4gemm6kernel13GemmUniversalIN4cute5tupleIJiiiiEEENS1_10collective13CollectiveMmaINS1_34MainloopSm90TmaGmmaWarpSpecializedILi3ENS5_IJNS4_1CILi1EEENSA_ILi2EEESB_EEENS1_32KernelTmaWarpSpecializedPingpongEEENS5_IJNSA_ILi64EEENSA_ILi256EEENSA_ILi32EEEEEENS_10tfloat32_tENS5_IJlSB_lEEESK_SL_NS4_8TiledMMAINS4_8MMA_AtomIJNS4_4SM904GMMA30MMA_64x256x8_F32TF32TF32_SS_TNILNSP_7ScaleInE1ELSR_1EEEEEENS4_6LayoutINS5_IJSB_SB_SB_EEENS5_IJNSA_ILi0EEESW_SW_EEEEENS5_IJNS4_10UnderscoreESZ_SZ_EEEEENS4_23SM90_TMA_LOAD_MULTICASTENS4_14ComposedLayoutINS4_7SwizzleILi3ELi4ELi3EEENS4_18smem_ptr_flag_bitsILi32EEENSU_INS5_IJNSA_ILi8EEESI_EEENS5_IJSI_SB_EEEEEEEvNS4_8identityENS4_13SM90_TMA_LOADES1C_vS1D_EENS_8epilogue10collective6detail29Sm90TmaWarpSpecializedAdapterINS1H_15DefaultEpilogueISK_SL_SL_NS1G_6thread17LinearCombinationISK_Li1EffLNS1L_9ScaleType4KindE0ELNS_15FloatRoundStyleE2ESK_EENS1_15EpilogueDefaultEEEEEvvEEEEvNT_6ParamsE:
        .type           _ZN7cutlass13device_kernelINS_4gemm6kernel13GemmUniversalIN4cute5tupleIJiiiiEEENS1_10collective13CollectiveMmaINS1_34MainloopSm90TmaGmmaWarpSpecializedILi3ENS5_IJNS4_1CILi1EEENSA_ILi2EEESB_EEENS1_32KernelTmaWarpSpecializedPingpongEEENS5_IJNSA_ILi64EEENSA_ILi256EEENSA_ILi32EEEEEENS_10tfloat32_tENS5_IJlSB_lEEESK_SL_NS4_8TiledMMAINS4_8MMA_AtomIJNS4_4SM904GMMA30MMA_64x256x8_F32TF32TF32_SS_TNILNSP_7ScaleInE1ELSR_1EEEEEENS4_6LayoutINS5_IJSB_SB_SB_EEENS5_IJNSA_ILi0EEESW_SW_EEEEENS5_IJNS4_10UnderscoreESZ_SZ_EEEEENS4_23SM90_TMA_LOAD_MULTICASTENS4_14ComposedLayoutINS4_7SwizzleILi3ELi4ELi3EEENS4_18smem_ptr_flag_bitsILi32EEENSU_INS5_IJNSA_ILi8EEESI_EEENS5_IJSI_SB_EEEEEEEvNS4_8identityENS4_13SM90_TMA_LOADES1C_vS1D_EENS_8epilogue10collective6detail29Sm90TmaWarpSpecializedAdapterINS1H_15DefaultEpilogueISK_SL_SL_NS1G_6thread17LinearCombinationISK_Li1EffLNS1L_9ScaleType4KindE0ELNS_15FloatRoundStyleE2ESK_EENS1_15EpilogueDefaultEEEEEvvEEEEvNT_6ParamsE,@function
        .size           _ZN7cutlass13device_kernelINS_4gemm6kernel13GemmUniversalIN4cute5tupleIJiiiiEEENS1_10collective13CollectiveMmaINS1_34MainloopSm90TmaGmmaWarpSpecializedILi3ENS5_IJNS4_1CILi1EEENSA_ILi2EEESB_EEENS1_32KernelTmaWarpSpecializedPingpongEEENS5_IJNSA_ILi64EEENSA_ILi256EEENSA_ILi32EEEEEENS_10tfloat32_tENS5_IJlSB_lEEESK_SL_NS4_8TiledMMAINS4_8MMA_AtomIJNS4_4SM904GMMA30MMA_64x256x8_F32TF32TF32_SS_TNILNSP_7ScaleInE1ELSR_1EEEEEENS4_6LayoutINS5_IJSB_SB_SB_EEENS5_IJNSA_ILi0EEESW_SW_EEEEENS5_IJNS4_10UnderscoreESZ_SZ_EEEEENS4_23SM90_TMA_LOAD_MULTICASTENS4_14ComposedLayoutINS4_7SwizzleILi3ELi4ELi3EEENS4_18smem_ptr_flag_bitsILi32EEENSU_INS5_IJNSA_ILi8EEESI_EEENS5_IJSI_SB_EEEEEEEvNS4_8identityENS4_13SM90_TMA_LOADES1C_vS1D_EENS_8epilogue10collective6detail29Sm90TmaWarpSpecializedAdapterINS1H_15DefaultEpilogueISK_SL_SL_NS1G_6thread17LinearCombinationISK_Li1EffLNS1L_9ScaleType4KindE0ELNS_15FloatRoundStyleE2ESK_EENS1_15EpilogueDefaultEEEEEvvEEEEvNT_6ParamsE,(.L_x_327 - _ZN7cutlass13device_kernelINS_4gemm6kernel13GemmUniversalIN4cute5tupleIJiiiiEEENS1_10collective13CollectiveMmaINS1_34MainloopSm90TmaGmmaWarpSpecializedILi3ENS5_IJNS4_1CILi1EEENSA_ILi2EEESB_EEENS1_32KernelTmaWarpSpecializedPingpongEEENS5_IJNSA_ILi64EEENSA_ILi256EEENSA_ILi32EEEEEENS_10tfloat32_tENS5_IJlSB_lEEESK_SL_NS4_8TiledMMAINS4_8MMA_AtomIJNS4_4SM904GMMA30MMA_64x256x8_F32TF32TF32_SS_TNILNSP_7ScaleInE1ELSR_1EEEEEENS4_6LayoutINS5_IJSB_SB_SB_EEENS5_IJNSA_ILi0EEESW_SW_EEEEENS5_IJNS4_10UnderscoreESZ_SZ_EEEEENS4_23SM90_TMA_LOAD_MULTICASTENS4_14ComposedLayoutINS4_7SwizzleILi3ELi4ELi3EEENS4_18smem_ptr_flag_bitsILi32EEENSU_INS5_IJNSA_ILi8EEESI_EEENS5_IJSI_SB_EEEEEEEvNS4_8identityENS4_13SM90_TMA_LOADES1C_vS1D_EENS_8epilogue10collective6detail29Sm90TmaWarpSpecializedAdapterINS1H_15DefaultEpilogueISK_SL_SL_NS1G_6thread17LinearCombinationISK_Li1EffLNS1L_9ScaleType4KindE0ELNS_15FloatRoundStyleE2ESK_EENS1_15EpilogueDefaultEEEEEvvEEEEvNT_6ParamsE)
        .other          _ZN7cutlass13device_kernelINS_4gemm6kernel13GemmUniversalIN4cute5tupleIJiiiiEEENS1_10collective13CollectiveMmaINS1_34MainloopSm90TmaGmmaWarpSpecializedILi3ENS5_IJNS4_1CILi1EEENSA_ILi2EEESB_EEENS1_32KernelTmaWarpSpecializedPingpongEEENS5_IJNSA_ILi64EEENSA_ILi256EEENSA_ILi32EEEEEENS_10tfloat32_tENS5_IJlSB_lEEESK_SL_NS4_8TiledMMAINS4_8MMA_AtomIJNS4_4SM904GMMA30MMA_64x256x8_F32TF32TF32_SS_TNILNSP_7ScaleInE1ELSR_1EEEEEENS4_6LayoutINS5_IJSB_SB_SB_EEENS5_IJNSA_ILi0EEESW_SW_EEEEENS5_IJNS4_10UnderscoreESZ_SZ_EEEEENS4_23SM90_TMA_LOAD_MULTICASTENS4_14ComposedLayoutINS4_7SwizzleILi3ELi4ELi3EEENS4_18smem_ptr_flag_bitsILi32EEENSU_INS5_IJNSA_ILi8EEESI_EEENS5_IJSI_SB_EEEEEEEvNS4_8identityENS4_13SM90_TMA_LOADES1C_vS1D_EENS_8epilogue10collective6detail29Sm90TmaWarpSpecializedAdapterINS1H_15DefaultEpilogueISK_SL_SL_NS1G_6thread17LinearCombinationISK_Li1EffLNS1L_9ScaleType4KindE0ELNS_15FloatRoundStyleE2ESK_EENS1_15EpilogueDefaultEEEEEvvEEEEvNT_6ParamsE,@"STO_CUDA_ENTRY STV_DEFAULT"
_ZN7cutlass13device_kernelINS_4gemm6kernel13GemmUniversalIN4cute5tupleIJiiiiEEENS1_10collective13CollectiveMmaINS1_34MainloopSm90TmaGmmaWarpSpecializedILi3ENS5_IJNS4_1CILi1EEENSA_ILi2EEESB_EEENS1_32KernelTmaWarpSpecializedPingpongEEENS5_IJNSA_ILi64EEENSA_ILi256EEENSA_ILi32EEEEEENS_10tfloat32_tENS5_IJlSB_lEEESK_SL_NS4_8TiledMMAINS4_8MMA_AtomIJNS4_4SM904GMMA30MMA_64x256x8_F32TF32TF32_SS_TNILNSP_7ScaleInE1ELSR_1EEEEEENS4_6LayoutINS5_IJSB_SB_SB_EEENS5_IJNSA_ILi0EEESW_SW_EEEEENS5_IJNS4_10UnderscoreESZ_SZ_EEEEENS4_23SM90_TMA_LOAD_MULTICASTENS4_14ComposedLayoutINS4_7SwizzleILi3ELi4ELi3EEENS4_18smem_ptr_flag_bitsILi32EEENSU_INS5_IJNSA_ILi8EEESI_EEENS5_IJSI_SB_EEEEEEEvNS4_8identityENS4_13SM90_TMA_LOADES1C_vS1D_EENS_8epilogue10collective6detail29Sm90TmaWarpSpecializedAdapterINS1H_15DefaultEpilogueISK_SL_SL_NS1G_6thread17LinearCombinationISK_Li1EffLNS1L_9ScaleType4KindE0ELNS_15FloatRoundStyleE2ESK_EENS1_15EpilogueDefaultEEEEEvvEEEEvNT_6ParamsE:
[----:B------:R-:W0:Y:S02]  /*0000*/  LDC R1, c[0x0][0x28] ;  /* 0x00000a00ff017b82 */ /* 0x000e240000000800 */
[----:B0-----:R-:W-:Y:S01]  /*0010*/  VIADD R1, R1, 0xfffffff8 ;  /* 0xfffffff801017836 */ /* 0x001fe20000000000 */
[----:B------:R-:W0:Y:S01]  /*0020*/  S2R R4, SR_TID.X ;  /* 0x0000000000047919 */ /* 0x000e220000002100 */
[----:B------:R-:W-:Y:S01]  /*0030*/  ELECT P0, URZ, PT ;  /* 0x00000000003f782f */ /* 0x000fe20003800000 */
[----:B------:R-:W-:Y:S01]  /*0040*/  BSSY B0, `(.L_x_0) ;  /* 0x000000f000007945 */ /* 0x000fe20003800000 */
[--C-:B0-----:R-:W-:Y:S02]  /*0050*/  SHF.R.U32.HI R0, RZ, 0x5, R4.reuse ;  /* 0x00000005ff007819 */ /* 0x101fe40000011604 */
[----:B------:R-:W-:-:S03]  /*0060*/  SHF.R.U32.HI R7, RZ, 0x7, R4 ;  /* 0x00000007ff077819 */ /* 0x000fc60000011604 */
[----:B------:R-:W0:Y:S04]  /*0070*/  SHFL.IDX PT, R2, R0, RZ, 0x1f ;  /* 0x00001fff00027589 */ /* 0x000e2800000e0000 */
[----:B------:R1:W2:Y:S01]  /*0080*/  SHFL.IDX PT, R10, R7, RZ, 0x1f ;  /* 0x00001fff070a7589 */ /* 0x0002a200000e0000 */
[----:B0-----:R-:W-:-:S13]  /*0090*/  ISETP.NE.OR P0, PT, R2, RZ, !P0 ;  /* 0x000000ff0200720c */ /* 0x001fda0004705670 */
[----:B-12---:R-:W-:Y:S05]  /*00a0*/  @P0 BRA `(.L_x_1) ;  /* 0x0000000000200947 */ /* 0x006fea0003800000 */
[----:B------:R-:W-:Y:S02]  /*00b0*/  ULDC.64 UR4, c[0x0][0x198] ;  /* 0x0000660000047ab9 */ /* 0x000fe40000000a00 */
[----:B------:R-:W-:Y:S02]  /*00c0*/  UIADD3 UR6, UP0, UR4, 0xf0, URZ ;  /* 0x000000f004067890 */ /* 0x000fe4000ff1e03f */
[----:B------:R-:W-:Y:S02]  /*00d0*/  UIADD3 UR4, UP1, UR4, 0x1f0, URZ ;  /* 0x000001f004047890 */ /* 0x000fe4000ff3e03f */
[----:B------:R-:W-:Y:S02]  /*00e0*/  UIADD3.X UR7, URZ, UR5, URZ, UP0, !UPT ;  /* 0x000000053f077290 */ /* 0x000fe400087fe43f */
[----:B------:R-:W-:-:S07]  /*00f0*/  UIADD3.X UR5, URZ, UR5, URZ, UP1, !UPT ;  /* 0x000000053f057290 */ /* 0x000fce0008ffe43f */
[----:B------:R0:W-:Y:S02]  /*0100*/  UTMACCTL.PF [UR6] ;  /* 0x00000000060079b9 */ /* 0x0001e40008040000 */
[----:B------:R0:W-:Y:S02]  /*0110*/  UTMACCTL.PF [UR4] ;  /* 0x00000000040079b9 */ /* 0x0001e40008040000 */
[----:B0-----:R-:W-:Y:S01]  /*0120*/  NOP ;  /* 0x0000000000007918 */ /* 0x001fe20000000000 */
.L_x_1:
[----:B------:R-:W-:Y:S05]  /*0130*/  BSYNC B0 ;  /* 0x0000000000007941 */ /* 0x000fea0003800000 */
.L_x_0:
[----:B------:R-:W0:Y:S02]  /*0140*/  SHFL.IDX PT, R8, R0, RZ, 0x1f ;  /* 0x00001fff00087589 */ /* 0x000e2400000e0000 */
[----:B0-----:R-:W-:-:S13]  /*0150*/  ISETP.NE.AND P0, PT, R8, RZ, PT ;  /* 0x000000ff0800720c */ /* 0x001fda0003f05270 */
[----:B------:R-:W-:Y:S05]  /*0160*/  @P0 BRA `(.L_x_2) ;  /* 0x0000000000500947 */ /* 0x000fea0003800000 */
[----:B------:R-:W0:Y:S01]  /*0170*/  S2UR UR8, SR_CgaCtaId ;  /* 0x00000000000879c3 */ /* 0x000e220000008800 */
[----:B------:R-:W-:Y:S01]  /*0180*/  UMOV UR4, 0x400 ;  /* 0x0000040000047882 */ /* 0x000fe20000000000 */
[----:B------:R-:W-:Y:S01]  /*0190*/  UMOV UR5, 0x1 ;  /* 0x0000000100057882 */ /* 0x000fe20000000000 */
[----:B------:R-:W-:Y:S01]  /*01a0*/  UMOV UR6, 0x2 ;  /* 0x0000000200067882 */ /* 0x000fe20000000000 */
[----:B------:R-:W-:Y:S01]  /*01b0*/  ELECT P0, URZ, PT ;  /* 0x00000000003f782f */ /* 0x000fe20003800000 */
[----:B------:R-:W-:-:S04]  /*01c0*/  UIADD3 UR6, -UR6, 0x100000, URZ ;  /* 0x0010000006067890 */ /* 0x000fc8000fffe13f */
[----:B------:R-:W-:Y:S02]  /*01d0*/  USHF.L.U32 UR7, UR6, 0xb, URZ ;  /* 0x0000000b06077899 */ /* 0x000fe4000800063f */
[----:B------:R-:W-:Y:S02]  /*01e0*/  USHF.L.U32 UR6, UR6, 0x1, URZ ;  /* 0x0000000106067899 */ /* 0x000fe4000800063f */
[----:B0-----:R-:W-:Y:S02]  /*01f0*/  ULEA UR8, UR8, UR4, 0x18 ;  /* 0x0000000408087291 */ /* 0x001fe4000f8ec03f */
[----:B------:R-:W-:-:S04]  /*0200*/  UIADD3 UR4, -UR5, 0x100000, URZ ;  /* 0x0010000005047890 */ /* 0x000fc8000fffe13f */
[----:B------:R-:W-:Y:S02]  /*0210*/  USHF.L.U32 UR5, UR4, 0xb, URZ ;  /* 0x0000000b04057899 */ /* 0x000fe4000800063f */
[----:B------:R-:W-:Y:S01]  /*0220*/  USHF.L.U32 UR4, UR4, 0x1, URZ ;  /* 0x0000000104047899 */ /* 0x000fe2000800063f */
[----:B------:R-:W0:Y:S11]  /*0230*/  FENCE.VIEW.ASYNC.S ;  /* 0x00000000000073c6 */ /* 0x000e360000000000 */
[----:B0-----:R0:W1:Y:S01]  /*0240*/  SYNCS.EXCH.64 URZ, [UR8], UR4 ;  /* 0x00000004083f75b2 */ /* 0x0010620008000100 */
[----:B------:R0:W2:Y:S01]  /*0250*/  SYNCS.EXCH.64 URZ, [UR8+0x18], UR6 ;  /* 0x00001806083f75b2 */ /* 0x0000a20008000100 */
[----:B------:R0:W3:Y:S01]  /*0260*/  SYNCS.EXCH.64 URZ, [UR8+0x8], UR4 ;  /* 0x00000804083f75b2 */ /* 0x0000e20008000100 */
[----:B------:R0:W4:Y:S01]  /*0270*/  SYNCS.EXCH.64 URZ, [UR8+0x20], UR6 ;  /* 0x00002006083f75b2 */ /* 0x0001220008000100 */
[----:B------:R0:W0:Y:S01]  /*0280*/  SYNCS.EXCH.64 URZ, [UR8+0x10], UR4 ;  /* 0x00001004083f75b2 */ /* 0x0000220008000100 */
[----:B------:R0:W0:Y:S01]  /*0290*/  SYNCS.EXCH.64 URZ, [UR8+0x28], UR6 ;  /* 0x00002806083f75b2 */ /* 0x0000220008000100 */
[----:B------:R-:W-:Y:S01]  /*02a0*/  NOP ;  /* 0x0000000000007918 */ /* 0x000fe20000000000 */
.L_x_2:
[----:B------:R-:W5:Y:S01]  /*02b0*/  SHFL.IDX PT, R9, R0, RZ, 0x1f ;  /* 0x00001fff00097589 */ /* 0x000f6200000e0000 */
[----:B------:R-:W1:Y:S01]  /*02c0*/  S2UR UR12, SR_CTAID.X ;  /* 0x00000000000c79c3 */ /* 0x000e620000002500 */
[----:B------:R-:W-:Y:S02]  /*02d0*/  SHF.R.S32.HI R3, RZ, 0x1f, R4 ;  /* 0x0000001fff037819 */ /* 0x000fe40000011404 */
[----:B------:R-:W-:Y:S01]  /*02e0*/  ELECT P0, URZ, PT ;  /* 0x00000000003f782f */ /* 0x000fe20003800000 */
[----:B------:R-:W2:Y:S01]  /*02f0*/  SHFL.IDX PT, R5, R0, RZ, 0x1f ;  /* 0x00001fff00057589 */ /* 0x000ea200000e0000 */
[----:B------:R-:W-:Y:S02]  /*0300*/  ELECT P1, URZ, PT ;  /* 0x00000000003f782f */ /* 0x000fe40003820000 */
[----:B------:R-:W-:Y:S01]  /*0310*/  LEA.HI R3, R3, R4, RZ, 0x7 ;  /* 0x0000000403037211 */ /* 0x000fe200078f38ff */
[----:B0-----:R-:W-:Y:S01]  /*0320*/  ULDC UR4, c[0x0][0x150] ;  /* 0x0000540000047ab9 */ /* 0x001fe20000000800 */
[----:B------:R-:W0:Y:S01]  /*0330*/  S2R R6, SR_CTAID.Y ;  /* 0x0000000000067919 */ /* 0x000e220000002600 */
[----:B------:R-:W-:Y:S01]  /*0340*/  SHF.R.S32.HI R11, RZ, 0x1f, R8 ;  /* 0x0000001fff0b7819 */ /* 0x000fe20000011408 */
[----:B------:R-:W3:Y:S01]  /*0350*/  LDC R21, c[0x0][0x148] ;  /* 0x00005200ff157b82 */ /* 0x000ee20000000800 */
[----:B------:R-:W-:Y:S01]  /*0360*/  LOP3.LUT R3, R3, 0xffffff80, RZ, 0xc0, !PT ;  /* 0xffffff8003037812 */ /* 0x000fe200078ec0ff */
[----:B------:R-:W-:Y:S01]  /*0370*/  UMOV UR11, 0x80 ;  /* 0x00000080000b7882 */ /* 0x000fe20000000000 */
[----:B------:R-:W-:Y:S01]  /*0380*/  LEA.HI R11, R11, R8, RZ, 0x2 ;  /* 0x000000080b0b7211 */ /* 0x000fe200078f10ff */
[----:B------:R-:W-:Y:S01]  /*0390*/  NOP ;  /* 0x0000000000007918 */ /* 0x000fe20000000000 */
[----:B------:R-:W-:Y:S01]  /*03a0*/  NOP ;  /* 0x0000000000007918 */ /* 0x000fe20000000000 */
[----:B------:R-:W-:Y:S01]  /*03b0*/  IMAD.IADD R3, R4, 0x1, -R3 ;  /* 0x0000000104037824 */ /* 0x000fe200078e0a03 */
[----:B------:R-:W-:Y:S01]  /*03c0*/  LOP3.LUT R11, R11, 0x3ffffffc, RZ, 0xc0, !PT ;  /* 0x3ffffffc0b0b7812 */ /* 0x000fe200078ec0ff */
[----:B------:R-:W4:Y:S01]  /*03d0*/  LDC R15, c[0x0][0x140] ;  /* 0x00005000ff0f7b82 */ /* 0x000f220000000800 */
[C---:B------:R-:W-:Y:S01]  /*03e0*/  VIADD R35, R10.reuse, 0xffffffff ;  /* 0xffffffff0a237836 */ /* 0x040fe20000000000 */
[----:B------:R-:W-:-:S02]  /*03f0*/  ISETP.NE.AND P2, PT, R10, RZ, PT ;  /* 0x000000ff0a00720c */ /* 0x000fc40003f45270 */
[----:B------:R-:W-:Y:S01]  /*0400*/  SHF.R.S32.HI R14, RZ, 0x1f, R3 ;  /* 0x0000001fff0e7819 */ /* 0x000fe20000011403 */
[----:B------:R-:W-:Y:S01]  /*0410*/  IMAD.IADD R11, R8, 0x1, -R11 ;  /* 0x00000001080b7824 */ /* 0x000fe200078e0a0b */
[----:B-----5:R-:W-:Y:S02]  /*0420*/  ISETP.NE.OR P0, PT, R9, RZ, !P0 ;  /* 0x000000ff0900720c */ /* 0x020fe40004705670 */
[----:B-1----:R-:W-:Y:S01]  /*0430*/  I2FP.F32.U32 R12, UR12 ;  /* 0x0000000c000c7c45 */ /* 0x002fe20008201000 */
[----:B------:R-:W1:Y:S01]  /*0440*/  LDC R13, c[0x0][0x144] ;  /* 0x00005100ff0d7b82 */ /* 0x000e620000000800 */
[----:B--2---:R-:W-:Y:S02]  /*0450*/  ISETP.NE.OR P1, PT, R5, RZ, !P1 ;  /* 0x000000ff0500720c */ /* 0x004fe40004f25670 */
[----:B------:R-:W-:Y:S01]  /*0460*/  LEA.HI R0, R14, R3, RZ, 0x3 ;  /* 0x000000030e007211 */ /* 0x000fe200078f18ff */
[----:B------:R-:W-:Y:S01]  /*0470*/  FMUL R12, R12, UR4 ;  /* 0x000000040c0c7c20 */ /* 0x000fe20008400000 */
[----:B------:R-:W-:Y:S01]  /*0480*/  ULDC UR4, c[0x0][0x154] ;  /* 0x0000550000047ab9 */ /* 0x000fe20000000800 */
[----:B------:R-:W-:-:S02]  /*0490*/  SHF.R.S32.HI R5, RZ, 0x1f, R2 ;  /* 0x0000001fff057819 */ /* 0x000fc40000011402 */
[--C-:B------:R-:W-:Y:S02]  /*04a0*/  SHF.R.S32.HI R9, RZ, 0x3, R0.reuse ;  /* 0x00000003ff097819 */ /* 0x100fe40000011400 */
[----:B------:R-:W-:Y:S01]  /*04b0*/  VOTEU.ALL UP0, P0 ;  /* 0x00000000003f7886 */ /* 0x000fe20000000000 */
[----:B------:R-:W-:Y:S01]  /*04c0*/  SHF.R.S32.HI R0, RZ, 0x1f, R0 ;  /* 0x0000001fff007819 */ /* 0x000fe20000011400 */
[----:B------:R-:W2:Y:S01]  /*04d0*/  F2I.U32.TRUNC.NTZ R12, R12 ;  /* 0x0000000c000c7305 */ /* 0x000ea2000020f000 */
[----:B0-----:R-:W-:Y:S01]  /*04e0*/  I2FP.F32.U32 R8, R6 ;  /* 0x0000000600087245 */ /* 0x001fe20000201000 */
[----:B------:R-:W-:Y:S01]  /*04f0*/  VOTEU.ALL UP1, P1 ;  /* 0x00000000003f7886 */ /* 0x000fe20000820000 */
[----:B------:R-:W0:Y:S01]  /*0500*/  @!UP0 S2UR UR7, SR_CgaCtaId ;  /* 0x00000000000789c3 */ /* 0x000e220000008800 */
[----:B------:R-:W-:Y:S01]  /*0510*/  LEA.HI R0, R0, R9, RZ, 0x2 ;  /* 0x0000000900007211 */ /* 0x000fe200078f10ff */
[----:B------:R-:W-:Y:S01]  /*0520*/  @!UP0 UMOV UR6, 0x400 ;  /* 0x0000040000068882 */ /* 0x000fe20000000000 */
[----:B------:R-:W-:Y:S01]  /*0530*/  FMUL R8, R8, UR4 ;  /* 0x0000000408087c20 */ /* 0x000fe20008400000 */
[----:B------:R-:W-:Y:S01]  /*0540*/  LEA.HI R5, R5, R2, RZ, 0x2 ;  /* 0x0000000205057211 */ /* 0x000fe200078f10ff */
[----:B------:R-:W-:Y:S01]  /*0550*/  UMOV UR4, 0x20 ;  /* 0x0000002000047882 */ /* 0x000fe20000000000 */
[----:B------:R-:W-:Y:S01]  /*0560*/  LOP3.LUT R0, R0, 0xfffffffc, RZ, 0xc0, !PT ;  /* 0xfffffffc00007812 */ /* 0x000fe200078ec0ff */
[----:B------:R-:W-:-:S04]  /*0570*/  @!UP0 UIADD3 UR4, -UR4, 0x100000, URZ ;  /* 0x0010000004048890 */ /* 0x000fc8000fffe13f */
[----:B------:R-:W-:Y:S02]  /*0580*/  @!UP0 USHF.L.U32 UR5, UR4, 0xb, URZ ;  /* 0x0000000b04058899 */ /* 0x000fe4000800063f */
[----:B------:R-:W-:Y:S01]  /*0590*/  @!UP0 USHF.L.U32 UR4, UR4, 0x1, URZ ;  /* 0x0000000104048899 */ /* 0x000fe2000800063f */
[----:B------:R-:W5:Y:S01]  /*05a0*/  @!UP1 S2UR UR10, SR_CgaCtaId ;  /* 0x00000000000a99c3 */ /* 0x000f620000008800 */
[----:B------:R-:W3:Y:S01]  /*05b0*/  F2I.U32.TRUNC.NTZ R8, R8 ;  /* 0x0000000800087305 */ /* 0x000ee2000020f000 */
[----:B------:R-:W-:Y:S01]  /*05c0*/  LOP3.LUT R5, R5, 0xfffffffc, RZ, 0xc0, !PT ;  /* 0xfffffffc05057812 */ /* 0x000fe200078ec0ff */
[----:B------:R-:W-:Y:S01]  /*05d0*/  IMAD.IADD R0, R9, 0x1, -R0 ;  /* 0x0000000109007824 */ /* 0x000fe200078e0a00 */
[----:B------:R-:W-:Y:S01]  /*05e0*/  @!UP1 UMOV UR9, 0x400 ;  /* 0x0000040000099882 */ /* 0x000fe20000000000 */
[----:B--2---:R-:W-:Y:S01]  /*05f0*/  IMAD.MOV R12, RZ, RZ, -R12 ;  /* 0x000000ffff0c7224 */ /* 0x004fe200078e0a0c */
[----:B------:R-:W-:Y:S01]  /*0600*/  VOTEU.ALL UP2, P1 ;  /* 0x00000000003f7886 */ /* 0x000fe20000840000 */
[----:B------:R-:W-:Y:S01]  /*0610*/  IMAD R0, R11, 0x4, R0 ;  /* 0x000000040b007824 */ /* 0x000fe200078e0200 */
[----:B------:R-:W-:Y:S01]  /*0620*/  VOTEU.ALL UP3, P1 ;  /* 0x00000000003f7886 */ /* 0x000fe20000860000 */
[----:B------:R-:W-:Y:S01]  /*0630*/  IMAD.IADD R5, R2, 0x1, -R5 ;  /* 0x0000000102057824 */ /* 0x000fe200078e0a05 */
[----:B------:R-:W-:Y:S01]  /*0640*/  VOTEU.ALL UP4, P1 ;  /* 0x00000000003f7886 */ /* 0x000fe20000880000 */
[C---:B------:R-:W-:Y:S01]  /*0650*/  IMAD.SHL.U32 R9, R0.reuse, 0x4, RZ ;  /* 0x0000000400097824 */ /* 0x040fe200078e00ff */
[----:B------:R-:W-:Y:S01]  /*0660*/  VOTEU.ALL UP5, P1 ;  /* 0x00000000003f7886 */ /* 0x000fe200008a0000 */
[----:B----4-:R-:W-:Y:S01]  /*0670*/  ISETP.EQ.U32.AND P3, PT, R15, 0x1, PT ;  /* 0x000000010f00780c */ /* 0x010fe20003f62070 */
[----:B-1----:R-:W-:Y:S01]  /*0680*/  IMAD R20, R13, R12, UR12 ;  /* 0x0000000c0d147e24 */ /* 0x002fe2000f8e020c */
[----:B------:R-:W-:Y:S01]  /*0690*/  ISETP.NE.AND P1, PT, R5, 0x3, PT ;  /* 0x000000030500780c */ /* 0x000fe20003f25270 */
[----:B0-----:R-:W-:Y:S01]  /*06a0*/  @!UP0 ULEA UR8, UR7, UR6, 0x18 ;  /* 0x0000000607088291 */ /* 0x001fe2000f8ec03f */
[----:B---3--:R-:W-:Y:S01]  /*06b0*/  IMAD.MOV R24, RZ, RZ, -R8 ;  /* 0x000000ffff187224 */ /* 0x008fe200078e0a08 */
[----:B------:R-:W-:Y:S01]  /*06c0*/  LOP3.LUT R152, R0, 0xc, R9, 0x78, !PT ;  /* 0x0000000c00987812 */ /* 0x000fe200078e7809 */
[----:B------:R-:W-:-:S04]  /*06d0*/  @!UP1 UIADD3 UR6, -UR11, 0x100000, URZ ;  /* 0x001000000b069890 */ /* 0x000fc8000fffe13f */
[----:B------:R-:W-:Y:S02]  /*06e0*/  @!UP1 USHF.L.U32 UR7, UR6, 0xb, URZ ;  /* 0x0000000b06079899 */ /* 0x000fe4000800063f */
[----:B------:R-:W-:Y:S01]  /*06f0*/  @!UP1 USHF.L.U32 UR6, UR6, 0x1, URZ ;  /* 0x0000000106069899 */ /* 0x000fe2000800063f */
[----:B------:R-:W-:Y:S01]  /*0700*/  ISETP.EQ.OR P1, PT, R5, RZ, !P1 ;  /* 0x000000ff0500720c */ /* 0x000fe20004f22670 */
[----:B------:R-:W-:Y:S01]  /*0710*/  IMAD R9, R21, R24, R6 ;  /* 0x0000001815097224 */ /* 0x000fe200078e0206 */
[----:B------:R-:W-:Y:S01]  /*0720*/  VOTEU.ALL UP0, P0 ;  /* 0x00000000003f7886 */ /* 0x000fe20000000000 */
[----:B------:R-:W-:Y:S01]  /*0730*/  ISETP.GE.U32.AND P5, PT, R35, 0x2, PT ;  /* 0x000000022300780c */ /* 0x000fe20003fa6070 */
[----:B-----5:R-:W-:Y:S01]  /*0740*/  @!UP1 ULEA UR9, UR10, UR9, 0x18 ;  /* 0x000000090a099291 */ /* 0x020fe2000f8ec03f */
[----:B------:R-:W-:Y:S01]  /*0750*/  ISETP.EQ.AND P1, PT, R10, RZ, P1 ;  /* 0x000000ff0a00720c */ /* 0x000fe20000f22270 */
[----:B------:R-:W-:Y:S01]  /*0760*/  VOTEU.ALL UP1, P0 ;  /* 0x00000000003f7886 */ /* 0x000fe20000020000 */
[----:B------:R-:W-:Y:S01]  /*0770*/  LOP3.LUT P0, RZ, R3, 0x7, RZ, 0xc0, !PT ;  /* 0x0000000703ff7812 */ /* 0x000fe2000780c0ff */
[----:B------:R-:W0:Y:S02]  /*0780*/  FENCE.VIEW.ASYNC.S ;  /* 0x00000000000073c6 */ /* 0x000e240000000000 */
[----:B0-----:R0:W1:Y:S01]  /*0790*/  @!UP0 SYNCS.EXCH.64 URZ, [UR8+0x60], UR4 ;  /* 0x00006004083f85b2 */ /* 0x0010620008000100 */
[----:B------:R-:W-:Y:S01]  /*07a0*/  ISETP.NE.AND P4, PT, R9, R152, PT ;  /* 0x000000980900720c */ /* 0x000fe20003f85270 */
[----:B------:R0:W2:Y:S01]  /*07b0*/  SHFL.IDX PT, R0, R7, RZ, 0x1f ;  /* 0x00001fff07007589 */ /* 0x0000a200000e0000 */
[----:B------:R-:W-:-:S02]  /*07c0*/  ISETP.LT.U32.AND P0, PT, R152, 0x2, !P0 ;  /* 0x000000029800780c */ /* 0x000fc40004701070 */
[----:B------:R-:W-:Y:S02]  /*07d0*/  ISETP.EQ.OR P4, PT, R20, RZ, !P4 ;  /* 0x000000ff1400720c */ /* 0x000fe40006782670 */
[----:B------:R-:W-:Y:S02]  /*07e0*/  SEL R16, RZ, 0x1, !P1 ;  /* 0x00000001ff107807 */ /* 0x000fe40004800000 */
[----:B------:R-:W-:Y:S02]  /*07f0*/  PLOP3.LUT P0, PT, P0, P4, PT, 0x80, 0x0 ;  /* 0x000000000000781c */ /* 0x000fe40000709070 */
[----:B------:R-:W-:Y:S02]  /*0800*/  SEL R16, R16, 0x2, P5 ;  /* 0x0000000210107807 */ /* 0x000fe40002800000 */
[----:B------:R-:W-:Y:S01]  /*0810*/  P2R R155, PR, RZ, 0x1 ;  /* 0x00000001ff9b7803 */ /* 0x000fe20000000000 */
[----:B------:R0:W3:Y:S01]  /*0820*/  @!UP1 SYNCS.EXCH.64 URZ, [UR8+0x68], UR4 ;  /* 0x00006804083f95b2 */ /* 0x0000e20008000100 */
[----:B------:R-:W-:Y:S01]  /*0830*/  NOP ;  /* 0x0000000000007918 */ /* 0x000fe20000000000 */
[----:B------:R0:W4:Y:S01]  /*0840*/  @!UP2 SYNCS.EXCH.64 URZ, [UR9+0x40], UR6 ;  /* 0x00004006093fa5b2 */ /* 0x0001220008000100 */
[----:B------:R0:W0:Y:S01]  /*0850*/  @!UP3 SYNCS.EXCH.64 URZ, [UR9+0x48], UR6 ;  /* 0x00004806093fb5b2 */ /* 0x0000220008000100 */
[----:B------:R0:W0:Y:S01]  /*0860*/  @!UP4 SYNCS.EXCH.64 URZ, [UR9+0x50], UR6 ;  /* 0x00005006093fc5b2 */ /* 0x0000220008000100 */
[----:B------:R0:W0:Y:S01]  /*0870*/  @!UP5 SYNCS.EXCH.64 URZ, [UR9+0x58], UR6 ;  /* 0x00005806093fd5b2 */ /* 0x0000220008000100 */
[----:B------:R-:W-:Y:S01]  /*0880*/  NOP ;  /* 0x0000000000007918 */ /* 0x000fe20000000000 */
[----:B------:R-:W-:Y:S05]  /*0890*/  @!P3 BRA `(.L_x_3) ;  /* 0x000000000008b947 */ /* 0x000fea0003800000 */
[----:B01-34-:R-:W-:Y:S01]  /*08a0*/  UCGABAR_ARV ;  /* 0x00000000000079c7 */ /* 0x01bfe20008000000 */
[----:B------:R-:W-:Y:S05]  /*08b0*/  BRA `(.L_x_4) ;  /* 0x0000000000047947 */ /* 0x000fea0003800000 */
.L_x_3:
[----:B01-34-:R-:W-:Y:S01]  /*08c0*/  NOP ;  /* 0x0000000000007918 */ /* 0x01bfe20000000000 */
.L_x_4:
[----:B------:R-:W-:Y:S01]  /*08d0*/  ULDC.64 UR4, c[0x0][0x598] ;  /* 0x0001660000047ab9 */ /* 0x000fe20000000a00 */
[----:B------:R-:W-:Y:S01]  /*08e0*/  ULDC.64 UR36, c[0x0][0x208] ;  /* 0x0000820000247ab9 */ /* 0x000fe20000000a00 */
[----:B------:R-:W-:-:S04]  /*08f0*/  ISETP.NE.U32.AND P0, PT, RZ, UR4, PT ;  /* 0x00000004ff007c0c */ /* 0x000fc8000bf05070 */
[----:B------:R-:W-:-:S13]  /*0900*/  ISETP.NE.AND.EX P0, PT, RZ, UR5, PT, P0 ;  /* 0x00000005ff007c0c */ /* 0x000fda000bf05300 */
[----:B------:R-:W-:Y:S05]  /*0910*/  @!P0 BRA `(.L_x_5) ;  /* 0x00000000001c8947 */ /* 0x000fea0003800000 */
[----:B------:R-:W0:Y:S02]  /*0920*/  LDC.64 R8, c[0x0][0x598] ;  /* 0x00016600ff087b82 */ /* 0x000e240000000a00 */
[----:B0-----:R-:W3:Y:S02]  /*0930*/  LDG.E.64 R8, desc[UR36][R8.64] ;  /* 0x0000002408087981 */ /* 0x001ee4000c1e1b00 */
[----:B---3--:R-:W-:-:S04]  /*0940*/  ISETP.NE.U32.AND P0, PT, R8, RZ, PT ;  /* 0x000000ff0800720c */ /* 0x008fc80003f05070 */
[----:B------:R-:W-:-:S13]  /*0950*/  ISETP.NE.AND.EX P0, PT, R9, RZ, PT, P0 ;  /* 0x000000ff0900720c */ /* 0x000fda0003f05300 */
[----:B------:R-:W-:Y:S05]  /*0960*/  @!P0 BRA `(.L_x_5) ;  /* 0x0000000000088947 */ /* 0x000fea0003800000 */
[----:B------:R0:W5:Y:S01]  /*0970*/  LD.E R153, desc[UR36][R8.64] ;  /* 0x0000002408997980 */ /* 0x000162000c101900 */
[----:B------:R-:W-:Y:S05]  /*0980*/  BRA `(.L_x_6) ;  /* 0x0000000000247947 */ /* 0x000fea0003800000 */
.L_x_5:
[----:B------:R-:W-:Y:S02]  /*0990*/  ULDC.64 UR4, c[0x0][0x588] ;  /* 0x0001620000047ab9 */ /* 0x000fe40000000a00 */
[----:B------:R-:W-:-:S04]  /*09a0*/  ISETP.NE.U32.AND P0, PT, RZ, UR4, PT ;  /* 0x00000004ff007c0c */ /* 0x000fc8000bf05070 */
[----:B------:R-:W-:-:S13]  /*09b0*/  ISETP.NE.AND.EX P0, PT, RZ, UR5, PT, P0 ;  /* 0x00000005ff007c0c */ /* 0x000fda000bf05300 */
[----:B------:R-:W-:Y:S05]  /*09c0*/  @!P0 BRA `(.L_x_7) ;  /* 0x00000000000c8947 */ /* 0x000fea0003800000 */
[----:B------:R-:W0:Y:S02]  /*09d0*/  LDC.64 R8, c[0x0][0x588] ;  /* 0x00016200ff087b82 */ /* 0x000e240000000a00 */
[----:B0-----:R1:W5:Y:S01]  /*09e0*/  LDG.E R153, desc[UR36][R8.64] ;  /* 0x0000002408997981 */ /* 0x001362000c1e1900 */
[----:B------:R-:W-:Y:S05]  /*09f0*/  BRA `(.L_x_6) ;  /* 0x0000000000087947 */ /* 0x000fea0003800000 */
.L_x_7:
[----:B------:R-:W-:Y:S02]  /*0a00*/  ULDC UR4, c[0x0][0x580] ;  /* 0x0001600000047ab9 */ /* 0x000fe40000000800 */
[----:B------:R-:W-:-:S07]  /*0a10*/  IMAD.U32 R153, RZ, RZ, UR4 ;  /* 0x00000004ff997e24 */ /* 0x000fce000f8e00ff */
.L_x_6:
[----:B------:R-:W-:Y:S02]  /*0a20*/  ULDC.64 UR4, c[0x0][0x5a0] ;  /* 0x0001680000047ab9 */ /* 0x000fe40000000a00 */
[----:B------:R-:W-:-:S04]  /*0a30*/  ISETP.NE.U32.AND P0, PT, RZ, UR4, PT ;  /* 0x00000004ff007c0c */ /* 0x000fc8000bf05070 */
[----:B------:R-:W-:-:S13]  /*0a40*/  ISETP.NE.AND.EX P0, PT, RZ, UR5, PT, P0 ;  /* 0x00000005ff007c0c */ /* 0x000fda000bf05300 */
[----:B------:R-:W-:Y:S05]  /*0a50*/  @!P0 BRA `(.L_x_8) ;  /* 0x00000000001c8947 */ /* 0x000fea0003800000 */
[----:B01----:R-:W0:Y:S02]  /*0a60*/  LDC.64 R8, c[0x0][0x5a0] ;  /* 0x00016800ff087b82 */ /* 0x003e240000000a00 */
[----:B0-----:R-:W3:Y:S02]  /*0a70*/  LDG.E.64 R8, desc[UR36][R8.64] ;  /* 0x0000002408087981 */ /* 0x001ee4000c1e1b00 */
[----:B---3--:R-:W-:-:S04]  /*0a80*/  ISETP.NE.U32.AND P0, PT, R8, RZ, PT ;  /* 0x000000ff0800720c */ /* 0x008fc80003f05070 */
[----:B------:R-:W-:-:S13]  /*0a90*/  ISETP.NE.AND.EX P0, PT, R9, RZ, PT, P0 ;  /* 0x000000ff0900720c */ /* 0x000fda0003f05300 */
[----:B------:R-:W-:Y:S05]  /*0aa0*/  @!P0 BRA `(.L_x_8) ;  /* 0x0000000000088947 */ /* 0x000fea0003800000 */
[----:B------:R0:W5:Y:S01]  /*0ab0*/  LD.E R154, desc[UR36][R8.64] ;  /* 0x00000024089a7980 */ /* 0x000162000c101900 */
[----:B------:R-:W-:Y:S05]  /*0ac0*/  BRA `(.L_x_9) ;  /* 0x0000000000247947 */ /* 0x000fea0003800000 */
.L_x_8:
[----:B------:R-:W-:Y:S02]  /*0ad0*/  ULDC.64 UR4, c[0x0][0x590] ;  /* 0x0001640000047ab9 */ /* 0x000fe40000000a00 */
[----:B------:R-:W-:-:S04]  /*0ae0*/  ISETP.NE.U32.AND P0, PT, RZ, UR4, PT ;  /* 0x00000004ff007c0c */ /* 0x000fc8000bf05070 */
[----:B------:R-:W-:-:S13]  /*0af0*/  ISETP.NE.AND.EX P0, PT, RZ, UR5, PT, P0 ;  /* 0x00000005ff007c0c */ /* 0x000fda000bf05300 */
[----:B------:R-:W-:Y:S05]  /*0b00*/  @!P0 BRA `(.L_x_10) ;  /* 0x00000000000c8947 */ /* 0x000fea0003800000 */
[----:B01----:R-:W0:Y:S02]  /*0b10*/  LDC.64 R8, c[0x0][0x590] ;  /* 0x00016400ff087b82 */ /* 0x003e240000000a00 */
[----:B0-----:R1:W5:Y:S01]  /*0b20*/  LDG.E R154, desc[UR36][R8.64] ;  /* 0x00000024089a7981 */ /* 0x001362000c1e1900 */
[----:B------:R-:W-:Y:S05]  /*0b30*/  BRA `(.L_x_9) ;  /* 0x0000000000087947 */ /* 0x000fea0003800000 */
.L_x_10:
[----:B------:R-:W-:Y:S02]  /*0b40*/  ULDC UR4, c[0x0][0x584] ;  /* 0x0001610000047ab9 */ /* 0x000fe40000000800 */
[----:B------:R-:W-:-:S07]  /*0b50*/  IMAD.U32 R154, RZ, RZ, UR4 ;  /* 0x00000004ff9a7e24 */ /* 0x000fce000f8e00ff */
.L_x_9:
[----:B------:R-:W3:Y:S01]  /*0b60*/  LDC R2, c[0x0][0x65c] ;  /* 0x00019700ff027b82 */ /* 0x000ee20000000800 */
[----:B------:R-:W-:Y:S01]  /*0b70*/  ULDC UR6, c[0x0][0x28c] ;  /* 0x0000a30000067ab9 */ /* 0x000fe20000000800 */
[----:B------:R-:W-:Y:S01]  /*0b80*/  ISETP.NE.AND P0, PT, R10, 0x2, PT ;  /* 0x000000020a00780c */ /* 0x000fe20003f05270 */
[----:B------:R-:W-:Y:S01]  /*0b90*/  UIADD3 UR6, UR6, 0x1f, URZ ;  /* 0x0000001f06067890 */ /* 0x000fe2000fffe03f */
[----:B01----:R-:W-:Y:S01]  /*0ba0*/  IMAD.U32 R8, RZ, RZ, UR12 ;  /* 0x0000000cff087e24 */ /* 0x003fe2000f8e00ff */
[----:B------:R-:W-:Y:S01]  /*0bb0*/  UMOV UR38, URZ ;  /* 0x0000003f00267c82 */ /* 0x000fe20008000000 */
[----:B------:R-:W-:Y:S01]  /*0bc0*/  IMAD.MOV.U32 R9, RZ, RZ, RZ ;  /* 0x000000ffff097224 */ /* 0x000fe200078e00ff */
[----:B------:R-:W-:Y:S01]  /*0bd0*/  USHF.R.S32.HI UR7, URZ, 0x1f, UR6 ;  /* 0x0000001f3f077899 */ /* 0x000fe20008011406 */
[----:B------:R-:W-:Y:S01]  /*0be0*/  UMOV UR39, URZ ;  /* 0x0000003f00277c82 */ /* 0x000fe20008000000 */
[----:B------:R-:W-:Y:S02]  /*0bf0*/  ULDC.64 UR8, c[0x0][0x650] ;  /* 0x0001940000087ab9 */ /* 0x000fe40000000a00 */
[----:B------:R-:W-:-:S04]  /*0c00*/  ULEA.HI UR7, UR7, UR6, URZ, 0x5 ;  /* 0x0000000607077291 */ /* 0x000fc8000f8f283f */
[----:B------:R-:W-:Y:S01]  /*0c10*/  USHF.R.S32.HI UR40, URZ, 0x5, UR7 ;  /* 0x000000053f287899 */ /* 0x000fe20008011407 */
[----:B---3--:R-:W-:-:S13]  /*0c20*/  ISETP.NE.AND P1, PT, R2, 0x1, PT ;  /* 0x000000010200780c */ /* 0x008fda0003f25270 */
[----:B------:R-:W0:Y:S01]  /*0c30*/  @P1 LDC R19, c[0x0][0x10] ;  /* 0x00000400ff131b82 */ /* 0x000e220000000800 */
[----:B------:R-:W-:Y:S02]  /*0c40*/  @P1 IMAD.MOV.U32 R7, RZ, RZ, RZ ;  /* 0x000000ffff071224 */ /* 0x000fe400078e00ff */
[----:B------:R-:W-:-:S05]  /*0c50*/  @P1 IMAD.MOV.U32 R17, RZ, RZ, RZ ;  /* 0x000000ffff111224 */ /* 0x000fca00078e00ff */
[----:B------:R-:W1:Y:S01]  /*0c60*/  @!P1 LDC R11, c[0x0][0xc] ;  /* 0x00000300ff0b9b82 */ /* 0x000e620000000800 */
[----:B------:R-:W-:Y:S01]  /*0c70*/  ULDC UR4, c[0x0][0xc] ;  /* 0x0000030000047ab9 */ /* 0x000fe20000000800 */
[----:B------:R-:W-:Y:S02]  /*0c80*/  ULDC UR5, c[0x0][0x10] ;  /* 0x0000040000057ab9 */ /* 0x000fe40000000800 */
[----:B------:R-:W-:-:S04]  /*0c90*/  UIMAD.WIDE.U32 UR4, UR4, UR5, URZ ;  /* 0x00000005040472a5 */ /* 0x000fc8000f8e003f */
[----:B------:R-:W3:Y:S01]  /*0ca0*/  LDC R2, c[0x0][0x14] ;  /* 0x00000500ff027b82 */ /* 0x000ee20000000800 */
[----:B0-----:R-:W-:-:S04]  /*0cb0*/  @P1 IMAD.WIDE.U32 R18, R19, UR12, R6 ;  /* 0x0000000c13121c25 */ /* 0x001fc8000f8e0006 */
[----:B------:R-:W-:Y:S02]  /*0cc0*/  @P1 IMAD.IADD R17, R19, 0x1, R17 ;  /* 0x0000000113111824 */ /* 0x000fe400078e0211 */
[----:B-1----:R-:W-:-:S04]  /*0cd0*/  @!P1 IMAD.WIDE.U32 R8, R6, R11, R8 ;  /* 0x0000000b06089225 */ /* 0x002fc800078e0008 */
[----:B------:R-:W-:Y:S02]  /*0ce0*/  @!P1 IMAD.MOV.U32 R18, RZ, RZ, R8 ;  /* 0x000000ffff129224 */ /* 0x000fe400078e0008 */
[----:B------:R-:W-:Y:S02]  /*0cf0*/  @!P1 IMAD.MOV.U32 R17, RZ, RZ, R9 ;  /* 0x000000ffff119224 */ /* 0x000fe400078e0009 */
[----:B---3--:R-:W-:-:S04]  /*0d00*/  IMAD.WIDE.U32 R12, R2, UR4, RZ ;  /* 0x00000004020c7c25 */ /* 0x008fc8000f8e00ff */
[----:B------:R-:W-:Y:S01]  /*0d10*/  IMAD R23, R2, UR5, RZ ;  /* 0x0000000502177c24 */ /* 0x000fe2000f8e02ff */
[----:B------:R0:W-:Y:S03]  /*0d20*/  STL.64 [R1], R12 ;  /* 0x0000000c01007387 */ /* 0x0001e60000100a00 */
[----:B------:R-:W-:Y:S01]  /*0d30*/  IMAD.IADD R23, R13, 0x1, R23 ;  /* 0x000000010d177824 */ /* 0x000fe200078e0217 */
[----:B------:R-:W-:Y:S06]  /*0d40*/  @P0 BRA `(.L_x_11) ;  /* 0x0000000000200947 */ /* 0x000fec0003800000 */
[----:B------:R-:W-:Y:S01]  /*0d50*/  UISETP.GE.U32.AND UP0, UPT, UR40, 0x3, UPT ;  /* 0x000000032800788c */ /* 0x000fe2000bf06070 */
[----:B------:R-:W-:Y:S01]  /*0d60*/  IADD3 R18, P0, R18, R12, RZ ;  /* 0x0000000c12127210 */ /* 0x000fe20007f1e0ff */
[----:B------:R-:W-:Y:S01]  /*0d70*/  UIMAD.WIDE.U32 UR4, UR40, -0x55555555, URZ ;  /* 0xaaaaaaab280478a5 */ /* 0x000fe2000f8e003f */
[----:B------:R-:W-:-:S03]  /*0d80*/  UMOV UR39, URZ ;  /* 0x0000003f00277c82 */ /* 0x000fc60008000000 */
[----:B------:R-:W-:Y:S01]  /*0d90*/  USHF.R.U32.HI UR4, URZ, 0x1, UR5 ;  /* 0x000000013f047899 */ /* 0x000fe20008011605 */
[----:B------:R-:W-:-:S03]  /*0da0*/  IMAD.X R17, R23, 0x1, R17, P0 ;  /* 0x0000000117117824 */ /* 0x000fc600000e0611 */
[----:B------:R-:W-:Y:S02]  /*0db0*/  UIMAD UR38, UR4, -0x3, UR40 ;  /* 0xfffffffd042678a4 */ /* 0x000fe4000f8e0228 */
[----:B------:R-:W-:-:S12]  /*0dc0*/  @UP0 ULOP3.LUT UR39, UR4, 0x1, URZ, 0xc0, !UPT ;  /* 0x0000000104270892 */ /* 0x000fd8000f8ec03f */
.L_x_11:
[----:B------:R-:W-:Y:S01]  /*0dd0*/  ISETP.GE.U32.AND P0, PT, R18, UR8, PT ;  /* 0x0000000812007c0c */ /* 0x000fe2000bf06070 */
[----:B------:R-:W-:Y:S01]  /*0de0*/  IMAD.MOV.U32 R19, RZ, RZ, -0x1 ;  /* 0xffffffffff137424 */ /* 0x000fe200078e00ff */
[----:B------:R-:W-:Y:S01]  /*0df0*/  PRMT R8, RZ, 0x7610, R8 ;  /* 0x00007610ff087816 */ /* 0x000fe20000000008 */
[----:B------:R-:W-:Y:S01]  /*0e00*/  IMAD.MOV.U32 R22, RZ, RZ, -0x1 ;  /* 0xffffffffff167424 */ /* 0x000fe200078e00ff */
[----:B------:R-:W-:Y:S01]  /*0e10*/  ISETP.GE.U32.AND.EX P0, PT, R17, UR9, PT, P0 ;  /* 0x0000000911007c0c */ /* 0x000fe2000bf06100 */
[----:B------:R-:W-:-:S12]  /*0e20*/  IMAD.MOV.U32 R2, RZ, RZ, -0x1 ;  /* 0xffffffffff027424 */ /* 0x000fd800078e00ff */
[----:B------:R-:W-:Y:S05]  /*0e30*/  @P0 BRA `(.L_x_12) ;  /* 0x00000004002c0947 */ /* 0x000fea0003800000 */
[----:B------:R-:W1:Y:S01]  /*0e40*/  LDC.64 R26, c[0x0][0x628] ;  /* 0x00018a00ff1a7b82 */ /* 0x000e620000000a00 */
[----:B------:R-:W-:Y:S02]  /*0e50*/  IMAD.MOV.U32 R8, RZ, RZ, R18 ;  /* 0x000000ffff087224 */ /* 0x000fe400078e0012 */
[----:B------:R-:W-:-:S05]  /*0e60*/  IMAD.MOV.U32 R9, RZ, RZ, R17 ;  /* 0x000000ffff097224 */ /* 0x000fca00078e0011 */
[----:B------:R-:W3:Y:S08]  /*0e70*/  LDC R2, c[0x0][0x630] ;  /* 0x00018c00ff027b82 */ /* 0x000ef00000000800 */
[----:B------:R-:W4:Y:S01]  /*0e80*/  LDC.64 R28, c[0x0][0x620] ;  /* 0x00018800ff1c7b82 */ /* 0x000f220000000a00 */
[----:B-1----:R-:W-:-:S04]  /*0e90*/  ISETP.NE.U32.AND P0, PT, R26, RZ, PT ;  /* 0x000000ff1a00720c */ /* 0x002fc80003f05070 */
[----:B------:R-:W-:-:S13]  /*0ea0*/  ISETP.NE.AND.EX P0, PT, R27, RZ, PT, P0 ;  /* 0x000000ff1b00720c */ /* 0x000fda0003f05300 */
[----:B---34-:R-:W-:Y:S05]  /*0eb0*/  @!P0 BRA `(.L_x_13) ;  /* 0x0000000000288947 */ /* 0x018fea0003800000 */
[----:B0-----:R-:W0:Y:S02]  /*0ec0*/  LDC R13, c[0x0][0x634] ;  /* 0x00018d00ff0d7b82 */ /* 0x001e240000000800 */
[----:B0-----:R-:W-:-:S05]  /*0ed0*/  IADD3 R13, P0, R18, R13, RZ ;  /* 0x0000000d120d7210 */ /* 0x001fca0007f1e0ff */
[----:B------:R-:W-:-:S04]  /*0ee0*/  IMAD.X R15, RZ, RZ, R17, P0 ;  /* 0x000000ffff0f7224 */ /* 0x000fc800000e0611 */
[----:B------:R-:W-:-:S04]  /*0ef0*/  IMAD.WIDE.U32 R8, R15, R26, RZ ;  /* 0x0000001a0f087225 */ /* 0x000fc800078e00ff */
[----:B------:R-:W-:-:S04]  /*0f00*/  IMAD.WIDE.U32 R10, P0, R13, R27, R8 ;  /* 0x0000001b0d0a7225 */ /* 0x000fc80007800008 */
[----:B------:R-:W-:-:S04]  /*0f10*/  IMAD.WIDE.U32 R8, R13, R26, RZ ;  /* 0x0000001a0d087225 */ /* 0x000fc800078e00ff */
[----:B------:R-:W-:Y:S01]  /*0f20*/  IMAD.X R13, RZ, RZ, RZ, P0 ;  /* 0x000000ffff0d7224 */ /* 0x000fe200000e06ff */
[----:B------:R-:W-:Y:S01]  /*0f30*/  IADD3 RZ, P0, R9, R10, RZ ;  /* 0x0000000a09ff7210 */ /* 0x000fe20007f1e0ff */
[----:B------:R-:W-:-:S04]  /*0f40*/  IMAD.MOV.U32 R12, RZ, RZ, R11 ;  /* 0x000000ffff0c7224 */ /* 0x000fc800078e000b */
[----:B------:R-:W-:-:S08]  /*0f50*/  IMAD.WIDE.U32.X R8, R15, R27, R12, P0 ;  /* 0x0000001b0f087225 */ /* 0x000fd000000e040c */
.L_x_13:
[----:B------:R-:W1:Y:S01]  /*0f60*/  LDC.64 R32, c[0x0][0x640] ;  /* 0x00019000ff207b82 */ /* 0x000e620000000a00 */
[-C--:B------:R-:W-:Y:S01]  /*0f70*/  SHF.R.U64 R30, R8, R2.reuse, R9 ;  /* 0x00000002081e7219 */ /* 0x080fe20000001209 */
[----:B------:R-:W-:Y:S01]  /*0f80*/  IMAD.MOV.U32 R19, RZ, RZ, R17 ;  /* 0x000000ffff137224 */ /* 0x000fe200078e0011 */
[----:B------:R-:W-:Y:S02]  /*0f90*/  SHF.R.U32.HI R2, RZ, R2, R9 ;  /* 0x00000002ff027219 */ /* 0x000fe40000011609 */
[----:B------:R-:W-:-:S03]  /*0fa0*/  IADD3 R11, P0, RZ, -R30, RZ ;  /* 0x8000001eff0b7210 */ /* 0x000fc60007f1e0ff */
[----:B------:R-:W3:Y:S02]  /*0fb0*/  LDC R10, c[0x0][0x618] ;  /* 0x00018600ff0a7b82 */ /* 0x000ee40000000800 */
[----:B------:R-:W-:-:S04]  /*0fc0*/  IMAD.X R9, RZ, RZ, ~R2, P0 ;  /* 0x000000ffff097224 */ /* 0x000fc800000e0e02 */
[-C--:B------:R-:W-:Y:S02]  /*0fd0*/  IMAD R2, R9, R28.reuse, RZ ;  /* 0x0000001c09027224 */ /* 0x080fe400078e02ff */
[----:B0-----:R-:W0:Y:S01]  /*0fe0*/  LDC R13, c[0x0][0x608] ;  /* 0x00018200ff0d7b82 */ /* 0x001e220000000800 */
[----:B------:R-:W-:-:S04]  /*0ff0*/  IMAD.WIDE.U32 R8, R11, R28, R18 ;  /* 0x0000001c0b087225 */ /* 0x000fc800078e0012 */
[----:B------:R-:W-:Y:S02]  /*1000*/  IMAD R11, R11, R29, R2 ;  /* 0x0000001d0b0b7224 */ /* 0x000fe400078e0202 */
[----:B------:R-:W-:Y:S01]  /*1010*/  IMAD.MOV.U32 R2, RZ, RZ, -0x1 ;  /* 0xffffffffff027424 */ /* 0x000fe200078e00ff */
[----:B------:R-:W4:Y:S01]  /*1020*/  LDC R31, c[0x0][0x658] ;  /* 0x00019600ff1f7b82 */ /* 0x000f220000000800 */
[----:B------:R-:W-:Y:S01]  /*1030*/  IMAD.IADD R9, R9, 0x1, R11 ;  /* 0x0000000109097824 */ /* 0x000fe200078e020b */
[----:B-1----:R-:W-:Y:S01]  /*1040*/  ISETP.NE.U32.AND P0, PT, R32, RZ, PT ;  /* 0x000000ff2000720c */ /* 0x002fe20003f05070 */
[----:B------:R-:W-:-:S03]  /*1050*/  IMAD.MOV.U32 R28, RZ, RZ, 0x1 ;  /* 0x00000001ff1c7424 */ /* 0x000fc600078e00ff */
[----:B------:R-:W-:Y:S02]  /*1060*/  ISETP.NE.AND.EX P0, PT, R33, RZ, PT, P0 ;  /* 0x000000ff2100720c */ /* 0x000fe40003f05300 */
[----:B------:R-:W1:Y:S01]  /*1070*/  LDC R27, c[0x0][0x600] ;  /* 0x00018000ff1b7b82 */ /* 0x000e620000000800 */
[-CC-:B---3--:R-:W-:Y:S02]  /*1080*/  SHF.R.U64 R25, R8, R10.reuse, R9.reuse ;  /* 0x0000000a08197219 */ /* 0x188fe40000001209 */
[----:B------:R-:W-:-:S05]  /*1090*/  SHF.R.U32.HI R8, RZ, R10, R9 ;  /* 0x0000000aff087219 */ /* 0x000fca0000011609 */
[----:B------:R-:W3:Y:S01]  /*10a0*/  LDC R22, c[0x0][0x648] ;  /* 0x00019200ff167b82 */ /* 0x000ee20000000800 */
[-CC-:B0-----:R-:W-:Y:S02]  /*10b0*/  SHF.R.U64 R34, R25, R13.reuse, R8.reuse ;  /* 0x0000000d19227219 */ /* 0x181fe40000001208 */
[----:B------:R-:W-:-:S05]  /*10c0*/  SHF.R.U32.HI R8, RZ, R13, R8 ;  /* 0x0000000dff087219 */ /* 0x000fca0000011608 */
[----:B------:R-:W0:Y:S01]  /*10d0*/  LDC R26, c[0x0][0x638] ;  /* 0x00018e00ff1a7b82 */ /* 0x000e220000000800 */
[-CC-:B----4-:R-:W-:Y:S02]  /*10e0*/  SHF.R.U64 R36, R34, R31.reuse, R8.reuse ;  /* 0x0000001f22247219 */ /* 0x190fe40000001208 */
[-C--:B------:R-:W-:Y:S02]  /*10f0*/  SHF.L.U32 R2, R2, R31.reuse, RZ ;  /* 0x0000001f02027219 */ /* 0x080fe400000006ff */
[----:B------:R-:W-:Y:S01]  /*1100*/  SHF.R.U32.HI R9, RZ, R31, R8 ;  /* 0x0000001fff097219 */ /* 0x000fe20000011608 */
[----:B------:R-:W-:Y:S01]  /*1110*/  IMAD.MOV.U32 R8, RZ, RZ, R36 ;  /* 0x000000ffff087224 */ /* 0x000fe200078e0024 */
[----:B------:R-:W-:Y:S01]  /*1120*/  LOP3.LUT R15, RZ, R2, RZ, 0x33, !PT ;  /* 0x00000002ff0f7212 */ /* 0x000fe200078e33ff */
[----:B------:R-:W4:Y:S01]  /*1130*/  LDC R29, c[0x0][0x610] ;  /* 0x00018400ff1d7b82 */ /* 0x000f220000000800 */
[----:B------:R-:W-:Y:S05]  /*1140*/  @!P0 BRA `(.L_x_14) ;  /* 0x0000000000288947 */ /* 0x000fea0003800000 */
[----:B------:R-:W2:Y:S02]  /*1150*/  LDC R13, c[0x0][0x64c] ;  /* 0x00019300ff0d7b82 */ /* 0x000ea40000000800 */
[----:B--2---:R-:W-:-:S05]  /*1160*/  IADD3 R13, P0, R36, R13, RZ ;  /* 0x0000000d240d7210 */ /* 0x004fca0007f1e0ff */
        /* <DEDUP_REMOVED lines=8> */
.L_x_14:
[----:B---3--:R-:W-:Y:S01]  /*11f0*/  SHF.R.U64 R7, R8, R22, R9 ;  /* 0x0000001608077219 */ /* 0x008fe20000001209 */
[----:B-1----:R-:W-:Y:S01]  /*1200*/  VIADD R8, R27, 0xffffffff ;  /* 0xffffffff1b087836 */ /* 0x002fe20000000000 */
[----:B------:R-:W-:Y:S01]  /*1210*/  SHF.L.U32 R2, R28, R31, RZ ;  /* 0x0000001f1c027219 */ /* 0x000fe200000006ff */
[----:B------:R-:W-:Y:S01]  /*1220*/  @P1 IMAD R20, R21, R24, R6 ;  /* 0x0000001815141224 */ /* 0x000fe200078e0206 */
[----:B------:R-:W-:Y:S01]  /*1230*/  LOP3.LUT R15, R34, R15, RZ, 0xc0, !PT ;  /* 0x0000000f220f7212 */ /* 0x000fe200078ec0ff */
[----:B------:R-:W-:Y:S01]  /*1240*/  IMAD.MOV R9, RZ, RZ, -R7 ;  /* 0x000000ffff097224 */ /* 0x000fe200078e0a07 */
[----:B------:R-:W-:Y:S01]  /*1250*/  LOP3.LUT R8, R25, R8, RZ, 0xc0, !PT ;  /* 0x0000000819087212 */ /* 0x000fe200078ec0ff */
[----:B------:R-:W-:Y:S02]  /*1260*/  IMAD.MOV.U32 R6, RZ, RZ, 0x1 ;  /* 0x00000001ff067424 */ /* 0x000fe400078e00ff */
[----:B------:R-:W-:Y:S02]  /*1270*/  IMAD R15, R2, R7, R15 ;  /* 0x00000007020f7224 */ /* 0x000fe400078e020f */
[----:B0-----:R-:W-:-:S02]  /*1280*/  IMAD R2, R9, R26, R36 ;  /* 0x0000001a09027224 */ /* 0x001fc400078e0224 */
[----:B----4-:R-:W-:Y:S02]  /*1290*/  IMAD R19, R15, R29, R20 ;  /* 0x0000001d0f137224 */ /* 0x010fe400078e0214 */
[--C-:B------:R-:W-:Y:S01]  /*12a0*/  IMAD R2, R2, R27, R8.reuse ;  /* 0x0000001b02027224 */ /* 0x100fe200078e0208 */
[----:B------:R-:W-:-:S04]  /*12b0*/  PRMT R8, R6, 0x7610, R8 ;  /* 0x0000761006087816 */ /* 0x000fc80000000008 */
[----:B------:R-:W-:Y:S02]  /*12c0*/  SEL R22, R2, R19, !P1 ;  /* 0x0000001302167207 */ /* 0x000fe40004800000 */
[----:B------:R-:W-:Y:S01]  /*12d0*/  SEL R19, R19, R2, !P1 ;  /* 0x0000000213137207 */ /* 0x000fe20004800000 */
[----:B------:R-:W-:-:S07]  /*12e0*/  IMAD.MOV.U32 R2, RZ, RZ, R30 ;  /* 0x000000ffff027224 */ /* 0x000fce00078e001e */
.L_x_12:
[----:B------:R-:W-:Y:S05]  /*12f0*/  @!P3 BRA `(.L_x_15) ;  /* 0x00000000000cb947 */ /* 0x000fea0003800000 */
[----:B------:R-:W-:Y:S01]  /*1300*/  UCGABAR_WAIT ;  /* 0x0000000000007dc7 */ /* 0x000fe20008000000 */
[----:B------:R-:W-:Y:S01]  /*1310*/  CCTL.IVALL ;  /* 0x00000000ff00798f */ /* 0x000fe20002000000 */
[----:B------:R-:W-:Y:S05]  /*1320*/  BRA `(.L_x_16) ;  /* 0x0000000000047947 */ /* 0x000fea0003800000 */
.L_x_15:
[----:B------:R-:W-:Y:S06]  /*1330*/  BAR.SYNC.DEFER_BLOCKING 0x0 ;  /* 0x0000000000007b1d */ /* 0x000fec0000010000 */
.L_x_16:
[----:B------:R-:W-:Y:S05]  /*1340*/  @!P2 BRA `(.L_x_17) ;  /* 0x000000900080a947 */ /* 0x000fea0003800000 */
[----:B------:R-:W-:-:S13]  /*1350*/  ISETP.GT.U32.AND P0, PT, R35, 0x1, PT ;  /* 0x000000012300780c */ /* 0x000fda0003f04070 */
[----:B------:R-:W-:Y:S05]  /*1360*/  @P0 EXIT ;  /* 0x000000000000094d */ /* 0x000fea0003800000 */
.L_x_18:
[----:B------:R-:W-:-:S08]  /*1370*/  NOP ;  /* 0x0000000000007918 */ /* 0x000fd00000000000 */
[----:B------:R-:W1:Y:S02]  /*1380*/  USETMAXREG.TRY_ALLOC.CTAPOOL UP0, 0xe8 ;  /* 0x000000e8000079c8 */ /* 0x000e640008000600 */
[----:B-1----:R-:W-:-:S13]  /*1390*/  PLOP3.LUT P0, PT, PT, PT, UP0, 0x80, 0x0 ;  /* 0x000000000000781c */ /* 0x002fda0003f0f008 */
[----:B------:R-:W-:Y:S05]  /*13a0*/  @!P0 BRA `(.L_x_18) ;  /* 0xfffffffc00f08947 */ /* 0x000fea000383ffff */
[----:B------:R-:W-:-:S13]  /*13b0*/  LOP3.LUT P0, RZ, R8, 0xff, RZ, 0xc0, !PT ;  /* 0x000000ff08ff7812 */ /* 0x000fda000780c0ff */
[----:B------:R-:W-:Y:S05]  /*13c0*/  @!P0 EXIT ;  /* 0x000000000000894d */ /* 0x000fea0003800000 */
[----:B------:R-:W1:Y:S01]  /*13d0*/  S2UR UR4, SR_CgaCtaId ;  /* 0x00000000000479c3 */ /* 0x000e620000008800 */
[----:B--2---:R-:W-:Y:S01]  /*13e0*/  VIADD R0, R0, 0xffffffff ;  /* 0xffffffff00007836 */ /* 0x004fe20000000000 */
[CC--:B------:R-:W-:Y:S01]  /*13f0*/  LEA.HI R4, R14.reuse, R3.reuse, RZ, 0x2 ;  /* 0x000000030e047211 */ /* 0x0c0fe200078f10ff */
[----:B------:R-:W-:Y:S01]  /*1400*/  UMOV UR41, 0x400 ;  /* 0x0000040000297882 */ /* 0x000fe20000000000 */
[----:B------:R-:W-:Y:S01]  /*1410*/  LEA.HI R14, R14, R3, RZ, 0x5 ;  /* 0x000000030e0e7211 */ /* 0x000fe200078f28ff */
[----:B------:R-:W-:Y:S01]  /*1420*/  UISETP.LT.AND UP0, UPT, UR40, 0x1, UPT ;  /* 0x000000012800788c */ /* 0x000fe2000bf01270 */
[----:B------:R-:W-:Y:S01]  /*1430*/  R2UR UR42, R0 ;  /* 0x00000000002a72ca */ /* 0x000fe200000e0000 */
[----:B------:R-:W-:Y:S01]  /*1440*/  USHF.L.U32 UR44, UR40, 0x1, URZ ;  /* 0x00000001282c7899 */ /* 0x000fe2000800063f */
[--C-:B------:R-:W-:Y:S01]  /*1450*/  SHF.R.S32.HI R156, RZ, 0x2, R4.reuse ;  /* 0x00000002ff9c7819 */ /* 0x100fe20000011404 */
[----:B------:R-:W-:Y:S01]  /*1460*/  USEL UR43, UR40, 0x1, UP0 ;  /* 0x00000001282b7887 */ /* 0x000fe20008000000 */
[----:B------:R-:W-:-:S02]  /*1470*/  SHF.R.S32.HI R5, RZ, 0x1f, R4 ;  /* 0x0000001fff057819 */ /* 0x000fc40000011404 */
[----:B------:R-:W-:Y:S01]  /*1480*/  LOP3.LUT R158, R4, 0xfffffffc, RZ, 0xc0, !PT ;  /* 0xfffffffc049e7812 */ /* 0x000fe200078ec0ff */
[----:B------:R-:W-:Y:S01]  /*1490*/  UIADD3 UR43, -UR43, UR40, URZ ;  /* 0x000000282b2b7290 */ /* 0x000fe2000fffe13f */
[----:B------:R-:W-:Y:S02]  /*14a0*/  LEA.HI R5, R5, R156, RZ, 0x3 ;  /* 0x0000009c05057211 */ /* 0x000fe400078f18ff */
[----:B------:R-:W-:Y:S01]  /*14b0*/  ISETP.NE.AND P0, PT, R0, RZ, PT ;  /* 0x000000ff0000720c */ /* 0x000fe20003f05270 */
[----:B------:R-:W-:Y:S01]  /*14c0*/  IMAD.IADD R158, R3, 0x1, -R158 ;  /* 0x00000001039e7824 */ /* 0x000fe200078e0a9e */
[----:B------:R-:W-:Y:S01]  /*14d0*/  LOP3.LUT R5, R5, 0xfffffff8, RZ, 0xc0, !PT ;  /* 0xfffffff805057812 */ /* 0x000fe200078ec0ff */
[----:B------:R-:W-:Y:S01]  /*14e0*/  USHF.L.U32 UR42, UR42, 0x3, URZ ;  /* 0x000000032a2a7899 */ /* 0x000fe2000800063f */
[----:B------:R-:W-:Y:S02]  /*14f0*/  LOP3.LUT R176, R16, 0x1, RZ, 0xfc, !PT ;  /* 0x0000000110b07812 */ /* 0x000fe400078efcff */
[----:B------:R-:W-:Y:S01]  /*1500*/  SEL R177, RZ, 0x1, P0 ;  /* 0x00000001ffb17807 */ /* 0x000fe20000000000 */
[----:B------:R-:W-:Y:S01]  /*1510*/  IMAD.IADD R156, R156, 0x1, -R5 ;  /* 0x000000019c9c7824 */ /* 0x000fe200078e0a05 */
[----:B-1----:R-:W-:Y:S01]  /*1520*/  ULEA UR41, UR4, UR41, 0x18 ;  /* 0x0000002904297291 */ /* 0x002fe2000f8ec03f */
[----:B------:R-:W-:Y:S01]  /*1530*/  SHF.R.S32.HI R5, RZ, 0x5, R14 ;  /* 0x00000005ff057819 */ /* 0x000fe2000001140e */
[----:B------:R-:W-:Y:S01]  /*1540*/  IMAD.U32 R160, RZ, RZ, UR42 ;  /* 0x0000002affa07e24 */ /* 0x000fe2000f8e00ff */
[----:B------:R-:W-:Y:S01]  /*1550*/  ULDC UR4, c[0x0][0x284] ;  /* 0x0000a10000047ab9 */ /* 0x000fe20000000800 */
[----:B------:R-:W-:Y:S01]  /*1560*/  UIADD3 UR45, UR41, 0x40, URZ ;  /* 0x00000040292d7890 */ /* 0x000fe2000fffe03f */
[--C-:B------:R-:W-:Y:S01]  /*1570*/  SHF.R.S32.HI R157, RZ, 0x1f, R156.reuse ;  /* 0x0000001fff9d7819 */ /* 0x100fe2000001149c */
[----:B------:R-:W-:Y:S01]  /*1580*/  IMAD R163, R5, -0x10, -R156 ;  /* 0xfffffff005a37824 */ /* 0x000fe200078e0a9c */
[----:B------:R-:W-:-:S02]  /*1590*/  LOP3.LUT R162, R160, 0x8, RZ, 0xc0, !PT ;  /* 0x00000008a0a27812 */ /* 0x000fc400078ec0ff */
[----:B------:R-:W-:Y:S01]  /*15a0*/  LOP3.LUT R160, R160, 0x8, RZ, 0xc, !PT ;  /* 0x00000008a0a07812 */ /* 0x000fe200078e0cff */
[----:B------:R-:W-:Y:S01]  /*15b0*/  IMAD.U32 R159, RZ, RZ, UR45 ;  /* 0x0000002dff9f7e24 */ /* 0x000fe2000f8e00ff */
[----:B------:R-:W-:Y:S01]  /*15c0*/  LOP3.LUT R162, R162, 0x18, RZ, 0x3c, !PT ;  /* 0x00000018a2a27812 */ /* 0x000fe200078e3cff */
[----:B------:R-:W-:-:S04]  /*15d0*/  IMAD.WIDE R156, R5, 0x10, R156 ;  /* 0x00000010059c7825 */ /* 0x000fc800078e029c */
[----:B------:R-:W-:Y:S02]  /*15e0*/  VIADD R161, R159, UR42 ;  /* 0x0000002a9fa17c36 */ /* 0x000fe40008000000 */
[----:B------:R-:W-:-:S07]  /*15f0*/  VIADD R163, R163, UR4 ;  /* 0x00000004a3a37c36 */ /* 0x000fce0008000000 */
.L_x_294:
[----:B------:R-:W-:Y:S01]  /*1600*/  SHF.L.U32 R0, R177, 0x1f, RZ ;  /* 0x0000001fb1007819 */ /* 0x000fe200000006ff */
[----:B------:R-:W-:Y:S02]  /*1610*/  ULDC UR4, c[0x0][0x28c] ;  /* 0x0000a30000047ab9 */ /* 0x000fe40000000800 */
[----:B------:R-:W-:Y:S01]  /*1620*/  ISETP.LT.AND P1, PT, RZ, UR4, PT ;  /* 0x00000004ff007c0c */ /* 0x000fe2000bf21270 */
[----:B------:R-:W1:Y:S02]  /*1630*/  SYNCS.PHASECHK.TRANS64.TRYWAIT P0, [R159+UR42], R0 ;  /* 0x000000009f0075a7 */ /* 0x000e64000800016a */
[----:B01-34-:R-:W-:Y:S10]  /*1640*/  @!P0 BRA `(.L_x_19) ;  /* 0x0000009c00b08947 */ /* 0x01bff40003800000 */
.L_x_315:
[----:B------:R-:W-:Y:S05]  /*1650*/  @P1 BRA `(.L_x_20) ;  /* 0x0000000000401947 */ /* 0x000fea0003800000 */
[----:B-1----:R-:W-:Y:S01]  /*1660*/  MOV R0, 0x0 ;  /* 0x0000000000007802 */ /* 0x002fe20000000f00 */
[----:B------:R-:W-:Y:S01]  /*1670*/  ULDC.64 UR4, c[0x4][0x68] ;  /* 0x01001a0000047ab9 */ /* 0x000fe20000000a00 */
[----:B------:R-:W-:Y:S01]  /*1680*/  ULDC.64 UR6, c[0x4][0x8] ;  /* 0x0100020000067ab9 */ /* 0x000fe20000000a00 */
[----:B------:R-:W-:Y:S01]  /*1690*/  IMAD.U32 R4, RZ, RZ, UR4 ;  /* 0x00000004ff047e24 */ /* 0x000fe2000f8e00ff */
[----:B------:R1:W2:Y:S01]  /*16a0*/  LDC.64 R14, c[0x4][R0] ;  /* 0x01000000000e7b82 */ /* 0x0002a20000000a00 */
[----:B------:R-:W-:Y:S01]  /*16b0*/  IMAD.U32 R5, RZ, RZ, UR5 ;  /* 0x00000005ff057e24 */ /* 0x000fe2000f8e00ff */
[----:B------:R-:W-:Y:S01]  /*16c0*/  ULDC.64 UR4, c[0x4][0x70] ;  /* 0x01001c0000047ab9 */ /* 0x000fe20000000a00 */
[----:B------:R-:W-:Y:S02]  /*16d0*/  IMAD.U32 R10, RZ, RZ, UR6 ;  /* 0x00000006ff0a7e24 */ /* 0x000fe4000f8e00ff */
[----:B------:R-:W-:Y:S02]  /*16e0*/  IMAD.U32 R6, RZ, RZ, UR4 ;  /* 0x00000004ff067e24 */ /* 0x000fe4000f8e00ff */
[----:B------:R-:W-:-:S02]  /*16f0*/  IMAD.U32 R7, RZ, RZ, UR5 ;  /* 0x00000005ff077e24 */ /* 0x000fc4000f8e00ff */
[----:B------:R-:W-:Y:S02]  /*1700*/  IMAD.U32 R11, RZ, RZ, UR7 ;  /* 0x00000007ff0b7e24 */ /* 0x000fe4000f8e00ff */
[----:B------:R-:W-:Y:S02]  /*1710*/  IMAD.MOV.U32 R8, RZ, RZ, 0x1e1 ;  /* 0x000001e1ff087424 */ /* 0x000fe400078e00ff */
[----:B0-----:R-:W-:Y:S02]  /*1720*/  IMAD.MOV.U32 R12, RZ, RZ, 0x1 ;  /* 0x00000001ff0c7424 */ /* 0x001fe400078e00ff */
[----:B-1----:R-:W-:-:S07]  /*1730*/  IMAD.MOV.U32 R13, RZ, RZ, RZ ;  /* 0x000000ffff0d7224 */ /* 0x002fce00078e00ff */
[----:B------:R-:W-:-:S07]  /*1740*/  LEPC R20, `(.L_x_20) ;  /* 0x000000001014794e */ /* 0x000fce0000000000 */
[----:B--2--5:R-:W-:Y:S05]  /*1750*/  CALL.ABS.NOINC R14 ;  /* 0x000000000e007343 */ /* 0x024fea0003c00000 */
.L_x_20:
[----:B------:R-:W-:-:S13]  /*1760*/  ISETP.NE.AND P0, PT, R176, 0x3, PT ;  /* 0x00000003b000780c */ /* 0x000fda0003f05270 */
[----:B------:R-:W-:Y:S05]  /*1770*/  @!P0 BRA `(.L_x_21) ;  /* 0x0000000000048947 */ /* 0x000fea0003800000 */
[----:B------:R-:W-:Y:S01]  /*1780*/  BPT.TRAP 0x1 ;  /* 0x000000040000795c */ /* 0x000fe20000300000 */
.L_x_21:
[----:B------:R-:W-:Y:S02]  /*1790*/  IMAD.U32 R3, RZ, RZ, UR38 ;  /* 0x00000026ff037e24 */ /* 0x000fe4000f8e00ff */
[----:B-1----:R-:W-:-:S03]  /*17a0*/  IMAD.U32 R0, RZ, RZ, UR39 ;  /* 0x00000027ff007e24 */ /* 0x002fc6000f8e00ff */
[----:B------:R-:W-:Y:S02]  /*17b0*/  LEA R3, R3, UR41, 0x3 ;  /* 0x0000002903037c11 */ /* 0x000fe4000f8e18ff */
[----:B------:R-:W-:-:S04]  /*17c0*/  SHF.L.U32 R0, R0, 0x1f, RZ ;  /* 0x0000001f00007819 */ /* 0x000fc800000006ff */
[----:B------:R1:W2:Y:S01]  /*17d0*/  SYNCS.PHASECHK.TRANS64.TRYWAIT P1, [R3+URZ], R0 ;  /* 0x00000000030075a7 */ /* 0x0002a2000802017f */
[----:B------:R-:W-:Y:S05]  /*17e0*/  @!P0 BRA `(.L_x_22) ;  /* 0x0000000000048947 */ /* 0x000fea0003800000 */
[----:B------:R-:W-:Y:S01]  /*17f0*/  BPT.TRAP 0x1 ;  /* 0x000000040000795c */ /* 0x000fe20000300000 */
.L_x_22:
[----:B------:R-:W-:-:S05]  /*1800*/  IMAD.U32 R4, RZ, RZ, UR43 ;  /* 0x0000002bff047e24 */ /* 0x000fca000f8e00ff */
[----:B------:R-:W-:Y:S01]  /*1810*/  ISETP.GE.AND P2, PT, R4, 0x1, PT ;  /* 0x000000010400780c */ /* 0x000fe20003f46270 */
[----:B--2---:R-:W-:-:S12]  /*1820*/  @P1 BRA `(.L_x_23) ;  /* 0x0000000000081947 */ /* 0x004fd80003800000 */
[----:B------:R-:W2:Y:S02]  /*1830*/  SYNCS.PHASECHK.TRANS64.TRYWAIT P1, [R3+URZ], R0 ;  /* 0x00000000030075a7 */ /* 0x000ea4000802017f */
[----:B--2---:R-:W-:Y:S05]  /*1840*/  @!P1 BRA `(.L_x_24) ;  /* 0x0000009c00449947 */ /* 0x004fea0003800000 */
.L_x_23:
[----:B------:R-:W-:Y:S05]  /*1850*/  WARPSYNC.ALL ;  /* 0x0000000000007948 */ /* 0x000fea0003800000 */
[----:B------:R-:W-:Y:S01]  /*1860*/  UIADD3 UR4, UR41, 0x100, URZ ;  /* 0x0000010029047890 */ /* 0x000fe2000fffe03f */
[----:B------:R-:W-:Y:S01]  /*1870*/  WARPGROUP.ARRIVE ;  /* 0x00000000000079c5 */ /* 0x000fe20000000000 */
[----:B------:R-:W-:Y:S02]  /*1880*/  UIADD3 UR5, UR41, 0x6100, URZ ;  /* 0x0000610029057890 */ /* 0x000fe4000fffe03f */
[----:B------:R-:W-:Y:S02]  /*1890*/  USHF.R.U32.HI UR4, URZ, 0x4, UR4 ;  /* 0x000000043f047899 */ /* 0x000fe40008011604 */
[----:B------:R-:W-:-:S02]  /*18a0*/  USHF.R.U32.HI UR5, URZ, 0x4, UR5 ;  /* 0x000000043f057899 */ /* 0x000fc40008011605 */
[----:B------:R-:W-:Y:S02]  /*18b0*/  ULOP3.LUT UR4, UR4, 0x3fff, URZ, 0xc0, !UPT ;  /* 0x00003fff04047892 */ /* 0x000fe4000f8ec03f */
[----:B------:R-:W-:Y:S02]  /*18c0*/  ULOP3.LUT UR5, UR5, 0x3fff, URZ, 0xc0, !UPT ;  /* 0x00003fff05057892 */ /* 0x000fe4000f8ec03f */
[----:B------:R-:W-:Y:S02]  /*18d0*/  ULOP3.LUT UR8, UR4, 0x10000, URZ, 0xfc, !UPT ;  /* 0x0001000004087892 */ /* 0x000fe4000f8efc3f */
[----:B------:R-:W-:Y:S02]  /*18e0*/  ULOP3.LUT UR9, UR5, 0x10000, URZ, 0xfc, !UPT ;  /* 0x0001000005097892 */ /* 0x000fe4000f8efc3f */
[----:B------:R-:W-:Y:S02]  /*18f0*/  ULEA UR10, UR38, UR8, 0x9 ;  /* 0x00000008260a7291 */ /* 0x000fe4000f8e483f */
[----:B------:R-:W-:Y:S01]  /*1900*/  ULEA UR11, UR38, UR9, 0xb ;  /* 0x00000009260b7291 */ /* 0x000fe2000f8e583f */
[----:B------:R-:W-:Y:S01]  /*1910*/  UMOV UR5, 0x40000040 ;  /* 0x4000004000057882 */ /* 0x000fe20000000000 */
[----:B------:R-:W-:-:S03]  /*1920*/  UMOV UR7, 0x40000040 ;  /* 0x4000004000077882 */ /* 0x000fc60000000000 */
[----:B------:R-:W-:Y:S02]  /*1930*/  UMOV UR4, UR10 ;  /* 0x0000000a00047c82 */ /* 0x000fe40008000000 */
[----:B------:R-:W-:Y:S02]  /*1940*/  UMOV UR6, UR11 ;  /* 0x0000000b00067c82 */ /* 0x000fe40008000000 */
[----:B------:R-:W-:Y:S01]  /*1950*/  HGMMA.64x256x8.F32.TF32 R24, gdesc[UR4], RZ, !UPT, gsb0 ;  /* 0x07e00000041879f0 */ /* 0x000fe2000c0028ff */
[----:B------:R-:W-:Y:S02]  /*1960*/  UIADD3 UR4, UR10, 0x2, URZ ;  /* 0x000000020a047890 */ /* 0x000fe4000fffe03f */
[----:B------:R-:W-:Y:S01]  /*1970*/  UIADD3 UR6, UR11, 0x2, URZ ;  /* 0x000000020b067890 */ /* 0x000fe2000fffe03f */
[----:B------:R-:W-:Y:S01]  /*1980*/  UMOV UR5, 0x40000040 ;  /* 0x4000004000057882 */ /* 0x000fe20000000000 */
[----:B------:R-:W-:Y:S01]  /*1990*/  UMOV UR7, 0x40000040 ;  /* 0x4000004000077882 */ /* 0x000fe20000000000 */
[----:B------:R-:W-:-:S02]  /*19a0*/  WARPGROUP.DEPBAR.LE gsb0, 0x0 ;  /* 0x00008000000079c5 */ /* 0x000fc40000010000 */
[----:B------:R-:W-:-:S15]  /*19b0*/  WARPGROUP.ARRIVE ;  /* 0x00000000000079c5 */ /* 0x000fde0000000000 */
[----:B------:R-:W-:-:S05]  /*19c0*/  NOP ;  /* 0x0000000000007918 */ /* 0x000fca0000000000 */
[----:B------:R-:W-:Y:S01]  /*19d0*/  HGMMA.64x256x8.F32.TF32 R24, gdesc[UR4], R24, gsb0 ;  /* 0x07e00000041879f0 */ /* 0x000fe20008002818 */
[----:B------:R-:W-:Y:S02]  /*19e0*/  UIADD3 UR4, UR10, 0x4, URZ ;  /* 0x000000040a047890 */ /* 0x000fe4000fffe03f */
[----:B------:R-:W-:Y:S01]  /*19f0*/  UIADD3 UR6, UR11, 0x4, URZ ;  /* 0x000000040b067890 */ /* 0x000fe2000fffe03f */
[----:B------:R-:W-:Y:S01]  /*1a00*/  UMOV UR5, 0x40000040 ;  /* 0x4000004000057882 */ /* 0x000fe20000000000 */
[----:B------:R-:W-:Y:S01]  /*1a10*/  UMOV UR7, 0x40000040 ;  /* 0x4000004000077882 */ /* 0x000fe20000000000 */
[----:B------:R-:W-:Y:S02]  /*1a20*/  WARPGROUP.DEPBAR.LE gsb0, 0x0 ;  /* 0x00008000000079c5 */ /* 0x000fe40000010000 */
        /* <DEDUP_REMOVED lines=10> */
[----:B------:R-:W-:Y:S03]  /*1ad0*/  HGMMA.64x256x8.F32.TF32 R24, gdesc[UR4], R24, gsb0 ;  /* 0x07e00000041879f0 */ /* 0x000fe60008002818 */
[----:B------:R-:W-:Y:S02]  /*1ae0*/  WARPGROUP.DEPBAR.LE gsb0, 0x0 ;  /* 0x00008000000079c5 */ /* 0x000fe40000010000 */
[----:B------:R-:W-:Y:S05]  /*1af0*/  @!P2 BRA `(.L_x_25) ;  /* 0x000000040020a947 */ /* 0x000fea0003800000 */
[----:B------:R-:W-:Y:S01]  /*1b00*/  UIADD3 UR4, UR38, 0x1, URZ ;  /* 0x0000000126047890 */ /* 0x000fe2000fffe03f */
[----:B-12---:R-:W-:Y:S02]  /*1b10*/  IMAD.U32 R0, RZ, RZ, UR43 ;  /* 0x0000002bff007e24 */ /* 0x006fe4000f8e00ff */
[----:B------:R-:W-:Y:S01]  /*1b20*/  IMAD.U32 R3, RZ, RZ, UR38 ;  /* 0x00000026ff037e24 */ /* 0x000fe2000f8e00ff */
[----:B------:R-:W-:-:S04]  /*1b30*/  UISETP.NE.AND UP0, UPT, UR4, 0x3, UPT ;  /* 0x000000030400788c */ /* 0x000fc8000bf05270 */
[----:B------:R-:W-:Y:S02]  /*1b40*/  USEL UR5, URZ, 0x1, UP0 ;  /* 0x000000013f057887 */ /* 0x000fe40008000000 */
[----:B------:R-:W-:Y:S02]  /*1b50*/  USEL UR10, UR4, URZ, UP0 ;  /* 0x0000003f040a7287 */ /* 0x000fe40008000000 */
[----:B------:R-:W-:-:S06]  /*1b60*/  ULOP3.LUT UR5, UR39, UR5, URZ, 0x3c, !UPT ;  /* 0x0000000527057292 */ /* 0x000fcc000f8e3c3f */
[----:B------:R-:W-:-:S07]  /*1b70*/  IMAD.U32 R6, RZ, RZ, UR5 ;  /* 0x00000005ff067e24 */ /* 0x000fce000f8e00ff */
.L_x_32:
[----:B------:R-:W-:Y:S05]  /*1b80*/  @!P0 BRA `(.L_x_26) ;  /* 0x0000000000048947 */ /* 0x000fea0003800000 */
[----:B------:R-:W-:Y:S01]  /*1b90*/  BPT.TRAP 0x1 ;  /* 0x000000040000795c */ /* 0x000fe20000300000 */
.L_x_26:
[----:B------:R-:W-:Y:S01]  /*1ba0*/  ULEA UR4, UR10, UR41, 0x3 ;  /* 0x000000290a047291 */ /* 0x000fe2000f8e183f */
[----:B------:R-:W-:-:S08]  /*1bb0*/  SHF.L.U32 R4, R6, 0x1f, RZ ;  /* 0x0000001f06047819 */ /* 0x000fd000000006ff */
[----:B------:R1:W2:Y:S01]  /*1bc0*/  SYNCS.PHASECHK.TRANS64.TRYWAIT P1, [UR4], R4 ;  /* 0x00000004ff0075a7 */ /* 0x0002a20008020144 */
[----:B------:R-:W-:Y:S05]  /*1bd0*/  @!P0 BRA `(.L_x_27) ;  /* 0x0000000000048947 */ /* 0x000fea0003800000 */
[----:B------:R-:W-:Y:S01]  /*1be0*/  BPT.TRAP 0x1 ;  /* 0x000000040000795c */ /* 0x000fe20000300000 */
.L_x_27:
[----:B--2---:R-:W-:Y:S05]  /*1bf0*/  @P1 BRA `(.L_x_28) ;  /* 0x0000000000081947 */ /* 0x004fea0003800000 */
[----:B------:R-:W2:Y:S02]  /*1c00*/  SYNCS.PHASECHK.TRANS64.TRYWAIT P1, [UR4], R4 ;  /* 0x00000004ff0075a7 */ /* 0x000ea40008020144 */
[----:B--2---:R-:W-:Y:S05]  /*1c10*/  @!P1 BRA `(.L_x_29) ;  /* 0x0000009800649947 */ /* 0x004fea0003800000 */
.L_x_28:
[----:B------:R-:W-:Y:S01]  /*1c20*/  ULEA UR11, UR10, UR8, 0x9 ;  /* 0x000000080a0b7291 */ /* 0x000fe2000f8e483f */
[----:B------:R-:W-:Y:S01]  /*1c30*/  WARPGROUP.ARRIVE ;  /* 0x00000000000079c5 */ /* 0x000fe20000000000 */
[----:B------:R-:W-:Y:S01]  /*1c40*/  ULEA UR12, UR10, UR9, 0xb ;  /* 0x000000090a0c7291 */ /* 0x000fe2000f8e583f */
[----:B------:R-:W-:Y:S01]  /*1c50*/  UMOV UR5, 0x40000040 ;  /* 0x4000004000057882 */ /* 0x000fe20000000000 */
[----:B------:R-:W-:-:S03]  /*1c60*/  UMOV UR7, 0x40000040 ;  /* 0x4000004000077882 */ /* 0x000fc60000000000 */
[----:B------:R-:W-:Y:S02]  /*1c70*/  UMOV UR4, UR11 ;  /* 0x0000000b00047c82 */ /* 0x000fe40008000000 */
[----:B------:R-:W-:Y:S02]  /*1c80*/  UMOV UR6, UR12 ;  /* 0x0000000c00067c82 */ /* 0x000fe40008000000 */
[----:B------:R-:W-:Y:S01]  /*1c90*/  HGMMA.64x256x8.F32.TF32 R24, gdesc[UR4], R24, gsb0 ;  /* 0x07e00000041879f0 */ /* 0x000fe20008002818 */
        /* <DEDUP_REMOVED lines=26> */
[----:B------:R-:W-:Y:S01]  /*1e40*/  BPT.TRAP 0x1 ;  /* 0x000000040000795c */ /* 0x000fe20000300000 */
.L_x_30:
[----:B------:R-:W-:-:S13]  /*1e50*/  ISETP.NE.AND P1, PT, R155, RZ, PT ;  /* 0x000000ff9b00720c */ /* 0x000fda0003f25270 */
[----:B-12---:R-:W-:-:S05]  /*1e60*/  @P1 LEA R4, R3, UR41, 0x3 ;  /* 0x0000002903041c11 */ /* 0x006fca000f8e18ff */
[----:B------:R-:W-:-:S05]  /*1e70*/  @P1 VIADD R5, R4, 0x18 ;  /* 0x0000001804051836 */ /* 0x000fca0000000000 */
[----:B------:R-:W-:-:S04]  /*1e80*/  @P1 PRMT R5, R152, 0x654, R5 ;  /* 0x0000065498051816 */ /* 0x000fc80000000005 */
[----:B------:R1:W-:Y:S01]  /*1e90*/  @P1 SYNCS.ARRIVE.TRANS64.RED.A1T0 RZ, [R5+URZ], RZ ;  /* 0x000000ff05ff19a7 */ /* 0x0003e2000810043f */
[----:B------:R-:W-:-:S13]  /*1ea0*/  ISETP.GT.U32.AND P1, PT, R16, 0x1, PT ;  /* 0x000000011000780c */ /* 0x000fda0003f24070 */
[----:B-1----:R-:W-:Y:S05]  /*1eb0*/  @P1 BRA `(.L_x_31) ;  /* 0x0000000000041947 */ /* 0x002fea0003800000 */
[----:B------:R-:W-:Y:S01]  /*1ec0*/  BPT.TRAP 0x1 ;  /* 0x000000040000795c */ /* 0x000fe20000300000 */
.L_x_31:
[----:B------:R-:W-:Y:S01]  /*1ed0*/  UIADD3 UR10, UR10, 0x1, URZ ;  /* 0x000000010a0a7890 */ /* 0x000fe2000fffe03f */
[C---:B------:R-:W-:Y:S01]  /*1ee0*/  ISETP.GT.AND P2, PT, R0.reuse, 0x1, PT ;  /* 0x000000010000780c */ /* 0x040fe20003f44270 */
[----:B------:R-:W-:Y:S02]  /*1ef0*/  VIADD R3, R3, 0x1 ;  /* 0x0000000103037836 */ /* 0x000fe40000000000 */
[----:B------:R-:W-:Y:S01]  /*1f00*/  UISETP.NE.AND UP0, UPT, UR10, 0x3, UPT ;  /* 0x000000030a00788c */ /* 0x000fe2000bf05270 */
[----:B------:R-:W-:Y:S02]  /*1f10*/  VIADD R0, R0, 0xffffffff ;  /* 0xffffffff00007836 */ /* 0x000fe40000000000 */
[C---:B------:R-:W-:Y:S01]  /*1f20*/  ISETP.NE.AND P1, PT, R3.reuse, 0x3, PT ;  /* 0x000000030300780c */ /* 0x040fe20003f25270 */
[----:B------:R-:W-:Y:S02]  /*1f30*/  USEL UR4, URZ, 0x1, UP0 ;  /* 0x000000013f047887 */ /* 0x000fe40008000000 */
[----:B------:R-:W-:Y:S01]  /*1f40*/  USEL UR10, UR10, URZ, UP0 ;  /* 0x0000003f0a0a7287 */ /* 0x000fe20008000000 */
[----:B------:R-:W-:-:S03]  /*1f50*/  SEL R3, R3, RZ, P1 ;  /* 0x000000ff03037207 */ /* 0x000fc60000800000 */
[----:B------:R-:W-:Y:S01]  /*1f60*/  LOP3.LUT R6, R6, UR4, RZ, 0x3c, !PT ;  /* 0x0000000406067c12 */ /* 0x000fe2000f8e3cff */
[----:B------:R-:W-:Y:S07]  /*1f70*/  @P2 BRA `(.L_x_32) ;  /* 0xfffffffc00002947 */ /* 0x000fee000383ffff */
.L_x_25:
[----:B-12---:R-:W1:Y:S01]  /*1f80*/  LDC R0, c[0x0][0x28c] ;  /* 0x0000a300ff007b82 */ /* 0x006e620000000800 */
[----:B------:R2:W-:Y:S01]  /*1f90*/  SYNCS.ARRIVE.TRANS64.A1T0 RZ, [R160+UR45], RZ ;  /* 0x000000ffa0ff79a7 */ /* 0x0005e2000810002d */
[----:B-1----:R-:W-:-:S13]  /*1fa0*/  ISETP.GE.AND P1, PT, R0, 0x1, PT ;  /* 0x000000010000780c */ /* 0x002fda0003f26270 */
[----:B--2---:R-:W-:Y:S05]  /*1fb0*/  @!P1 BRA `(.L_x_33) ;  /* 0x0000000000449947 */ /* 0x004fea0003800000 */
[----:B------:R-:W-:Y:S05]  /*1fc0*/  @!P0 BRA `(.L_x_34) ;  /* 0x0000000000048947 */ /* 0x000fea0003800000 */
[----:B------:R-:W-:Y:S01]  /*1fd0*/  BPT.TRAP 0x1 ;  /* 0x000000040000795c */ /* 0x000fe20000300000 */
.L_x_34:
[----:B------:R-:W-:-:S13]  /*1fe0*/  ISETP.NE.AND P0, PT, R155, RZ, PT ;  /* 0x000000ff9b00720c */ /* 0x000fda0003f05270 */
[----:B------:R-:W-:-:S05]  /*1ff0*/  VOTEU.ANY UP0, P0 ;  /* 0x00000000003f7886 */ /* 0x000fca0000000100 */
[----:B------:R-:W-:-:S06]  /*2000*/  @UP0 UIADD3 UR4, UR43, UR38, URZ ;  /* 0x000000262b040290 */ /* 0x000fcc000fffe03f */
[----:B------:R-:W-:Y:S02]  /*2010*/  IMAD.U32 R4, RZ, RZ, UR4 ;  /* 0x00000004ff047e24 */ /* 0x000fe4000f8e00ff */
[----:B------:R-:W-:Y:S02]  /*2020*/  IMAD.U32 R3, RZ, RZ, UR4 ;  /* 0x00000004ff037e24 */ /* 0x000fe4000f8e00ff */
[----:B------:R-:W-:-:S05]  /*2030*/  @P0 IMAD.WIDE.U32 R4, R4, -0x55555555, RZ ;  /* 0xaaaaaaab04040825 */ /* 0x000fca00078e00ff */
[----:B------:R-:W-:-:S05]  /*2040*/  @P0 SHF.R.U32.HI R0, RZ, 0x1, R5 ;  /* 0x00000001ff000819 */ /* 0x000fca0000011605 */
[----:B------:R-:W-:-:S05]  /*2050*/  @P0 IMAD R0, R0, -0x3, R3 ;  /* 0xfffffffd00000824 */ /* 0x000fca00078e0203 */
[----:B------:R-:W-:-:S05]  /*2060*/  @P0 LEA R0, R0, UR41, 0x3 ;  /* 0x0000002900000c11 */ /* 0x000fca000f8e18ff */
[----:B------:R-:W-:-:S05]  /*2070*/  @P0 VIADD R3, R0, 0x18 ;  /* 0x0000001800030836 */ /* 0x000fca0000000000 */
[----:B------:R-:W-:-:S04]  /*2080*/  @P0 PRMT R3, R152, 0x654, R3 ;  /* 0x0000065498030816 */ /* 0x000fc80000000003 */
[----:B------:R1:W-:Y:S01]  /*2090*/  @P0 SYNCS.ARRIVE.TRANS64.RED.A1T0 RZ, [R3+URZ], RZ ;  /* 0x000000ff03ff09a7 */ /* 0x0003e2000810043f */
[----:B------:R-:W-:-:S13]  /*20a0*/  ISETP.GT.U32.AND P0, PT, R16, 0x1, PT ;  /* 0x000000011000780c */ /* 0x000fda0003f04070 */
[----:B-1----:R-:W-:Y:S05]  /*20b0*/  @P0 BRA `(.L_x_33) ;  /* 0x0000000000040947 */ /* 0x002fea0003800000 */
[----:B------:R-:W-:Y:S01]  /*20c0*/  BPT.TRAP 0x1 ;  /* 0x000000040000795c */ /* 0x000fe20000300000 */
.L_x_33:
[----:B------:R-:W-:Y:S01]  /*20d0*/  SHF.L.U32 R0, R177, 0x1f, RZ ;  /* 0x0000001fb1007819 */ /* 0x000fe200000006ff */
[----:B------:R-:W-:Y:S01]  /*20e0*/  UIADD3 UR38, UR44, UR38, URZ ;  /* 0x000000262c267290 */ /* 0x000fe2000fffe03f */
[----:B------:R-:W1:Y:S01]  /*20f0*/  LDC R7, c[0x0][0x288] ;  /* 0x0000a200ff077b82 */ /* 0x000e620000000800 */
[----:B------:R-:W-:Y:S01]  /*2100*/  UISETP.GE.U32.AND UP1, UPT, UR44, 0x3, UPT ;  /* 0x000000032c00788c */ /* 0x000fe2000bf26070 */
[----:B------:R-:W-:Y:S01]  /*2110*/  IMAD.SHL.U32 R8, R158, 0x2, RZ ;  /* 0x000000029e087824 */ /* 0x000fe200078e00ff */
[----:B------:R-:W-:Y:S02]  /*2120*/  UISETP.GT.U32.AND UP0, UPT, UR38, 0x2, UPT ;  /* 0x000000022600788c */ /* 0x000fe4000bf04070 */
[----:B------:R-:W-:Y:S02]  /*2130*/  UIMAD.WIDE.U32 UR4, UR38, -0x55555555, URZ ;  /* 0xaaaaaaab260478a5 */ /* 0x000fe4000f8e003f */
[----:B------:R-:W-:Y:S01]  /*2140*/  UISETP.LT.U32.AND UP0, UPT, UR44, 0x3, UP0 ;  /* 0x000000032c00788c */ /* 0x000fe20008701070 */
[----:B------:R-:W2:Y:S01]  /*2150*/  SYNCS.PHASECHK.TRANS64.TRYWAIT P0, [R159+UR42+0x10], R0 ;  /* 0x000010009f0075a7 */ /* 0x000ea2000800016a */
[----:B------:R-:W-:Y:S01]  /*2160*/  USHF.R.U32.HI UR4, URZ, 0x1, UR5 ;  /* 0x000000013f047899 */ /* 0x000fe20008011605 */
[----:B------:R-:W-:Y:S01]  /*2170*/  SHF.R.S32.HI R9, RZ, 0x1f, R8 ;  /* 0x0000001fff097819 */ /* 0x000fe20000011408 */
[----:B------:R-:W-:-:S02]  /*2180*/  USEL UR6, URZ, 0x1, !UP0 ;  /* 0x000000013f067887 */ /* 0x000fc4000c000000 */
[----:B------:R-:W-:Y:S02]  /*2190*/  UIMAD UR38, UR4, -0x3, UR38 ;  /* 0xfffffffd042678a4 */ /* 0x000fe4000f8e0226 */
[----:B------:R-:W-:-:S04]  /*21a0*/  ULOP3.LUT UR39, UR39, UR6, URZ, 0x3c, !UPT ;  /* 0x0000000627277292 */ /* 0x000fc8000f8e3c3f */
[----:B------:R-:W-:Y:S01]  /*21b0*/  @UP1 ULOP3.LUT UR39, UR39, 0x1, UR4, 0x78, !UPT ;  /* 0x0000000127271892 */ /* 0x000fe2000f8e7804 */
[----:B-12---:R-:W-:Y:S11]  /*21c0*/  @!P0 BRA `(.L_x_35) ;  /* 0x0000009400108947 */ /* 0x006ff60003800000 */
.L_x_316:
[----:B------:R-:W-:Y:S01]  /*21d0*/  IMAD.SHL.U32 R6, R19, 0x40, RZ ;  /* 0x0000004013067824 */ /* 0x000fe200078e00ff */
[----:B------:R-:W-:Y:S01]  /*21e0*/  ULDC UR6, c[0x0][0x284] ;  /* 0x0000a10000067ab9 */ /* 0x000fe20000000800 */
[----:B0-----:R-:W-:Y:S01]  /*21f0*/  IMAD.SHL.U32 R12, R22, 0x100, RZ ;  /* 0x00000100160c7824 */ /* 0x001fe200078e00ff */
[----:B------:R-:W-:Y:S01]  /*2200*/  SHF.R.S32.HI R167, RZ, 0x1f, R2 ;  /* 0x0000001fffa77819 */ /* 0x000fe20000011402 */
[----:B------:R-:W-:Y:S01]  /*2210*/  ULDC.64 UR4, c[0x0][0x5d0] ;  /* 0x0001740000047ab9 */ /* 0x000fe20000000a00 */
[----:B------:R-:W-:Y:S01]  /*2220*/  ISETP.GE.AND P0, PT, R6, UR6, PT ;  /* 0x0000000606007c0c */ /* 0x000fe2000bf06270 */
[----:B------:R-:W-:Y:S01]  /*2230*/  IMAD.WIDE.U32 R4, R2, UR4, R8 ;  /* 0x0000000402047c25 */ /* 0x000fe2000f8e0008 */
[----:B------:R-:W-:Y:S02]  /*2240*/  SHF.R.S32.HI R13, RZ, 0x1f, R12 ;  /* 0x0000001fff0d7819 */ /* 0x000fe4000001140c */
[C---:B------:R-:W-:Y:S01]  /*2250*/  ISETP.GE.OR P0, PT, R12.reuse, R7, P0 ;  /* 0x000000070c00720c */ /* 0x040fe20000706670 */
[----:B------:R-:W-:Y:S01]  /*2260*/  IMAD R3, R167, UR4, RZ ;  /* 0x00000004a7037c24 */ /* 0x000fe2000f8e02ff */
[----:B------:R-:W-:-:S03]  /*2270*/  IADD3 R168, P1, R12, R4, RZ ;  /* 0x000000040ca87210 */ /* 0x000fc60007f3e0ff */
[----:B------:R-:W-:-:S05]  /*2280*/  IMAD R3, R2, UR5, R3 ;  /* 0x0000000502037c24 */ /* 0x000fca000f8e0203 */
[----:B------:R-:W-:-:S03]  /*2290*/  IADD3.X R169, R13, R5, R3, P1, !PT ;  /* 0x000000050da97210 */ /* 0x000fc60000ffe403 */
[----:B------:R-:W-:Y:S05]  /*22a0*/  @P0 BRA `(.L_x_36) ;  /* 0x0000007800f80947 */ /* 0x000fea0003800000 */
[----:B------:R-:W0:Y:S01]  /*22b0*/  LDC.64 R10, c[0x0][0x5c8] ;  /* 0x00017200ff0a7b82 */ /* 0x000e220000000a00 */
[----:B-----5:R-:W-:Y:S01]  /*22c0*/  FSETP.NEU.AND P0, PT, R154, RZ, PT ;  /* 0x000000ff9a00720b */ /* 0x020fe20003f0d000 */
[----:B------:R-:W-:Y:S01]  /*22d0*/  IMAD R3, R158, -0x2, R7 ;  /* 0xfffffffe9e037824 */ /* 0x000fe200078e0207 */
[----:B------:R-:W-:Y:S01]  /*22e0*/  BSSY B0, `(.L_x_36) ;  /* 0x00007ba000007945 */ /* 0x000fe20003800000 */
[----:B------:R-:W-:-:S04]  /*22f0*/  IMAD.WIDE R164, R19, 0x40, R156 ;  /* 0x0000004013a47825 */ /* 0x000fc800078e029c */
[----:B-1----:R-:W-:Y:S02]  /*2300*/  IMAD.IADD R0, R3, 0x1, -R12 ;  /* 0x0000000103007824 */ /* 0x002fe400078e0a0c */
[----:B------:R-:W-:-:S03]  /*2310*/  IMAD.IADD R3, R163, 0x1, -R6 ;  /* 0x00000001a3037824 */ /* 0x000fc600078e0a06 */
[----:B------:R-:W-:-:S04]  /*2320*/  ISETP.GT.AND P2, PT, R0, RZ, PT ;  /* 0x000000ff0000720c */ /* 0x000fc80003f44270 */
[----:B------:R-:W-:Y:S01]  /*2330*/  ISETP.GT.AND P4, PT, R3, RZ, P2 ;  /* 0x000000ff0300720c */ /* 0x000fe20001784270 */
[-C--:B0-----:R-:W-:Y:S02]  /*2340*/  IMAD R4, R165, R10.reuse, RZ ;  /* 0x0000000aa5047224 */ /* 0x081fe400078e02ff */
[----:B------:R-:W-:-:S04]  /*2350*/  IMAD.WIDE.U32 R168, R164, R10, R168 ;  /* 0x0000000aa4a87225 */ /* 0x000fc800078e00a8 */
[----:B------:R-:W-:-:S04]  /*2360*/  IMAD R5, R164, R11, R4 ;  /* 0x0000000ba4057224 */ /* 0x000fc800078e0204 */
[----:B------:R-:W-:Y:S01]  /*2370*/  IMAD.IADD R179, R169, 0x1, R5 ;  /* 0x00000001a9b37824 */ /* 0x000fe200078e0205 */
[----:B------:R-:W-:Y:S06]  /*2380*/  @!P0 BRA `(.L_x_37) ;  /* 0x0000005400948947 */ /* 0x000fec0003800000 */
[----:B------:R-:W0:Y:S01]  /*2390*/  LDC.64 R20, c[0x0][0x5b8] ;  /* 0x00016e00ff147b82 */ /* 0x000e220000000a00 */
[----:B------:R-:W-:-:S07]  /*23a0*/  ULDC.64 UR4, c[0x0][0x5c0] ;  /* 0x0001700000047ab9 */ /* 0x000fce0000000a00 */
[----:B------:R-:W1:Y:S08]  /*23b0*/  LDC.64 R170, c[0x0][0x5b0] ;  /* 0x00016c00ffaa7b82 */ /* 0x000e700000000a00 */
[----:B------:R-:W2:Y:S01]  /*23c0*/  LDC.64 R14, c[0x0][0x5a8] ;  /* 0x00016a00ff0e7b82 */ /* 0x000ea20000000a00 */
[-C--:B0-----:R-:W-:Y:S02]  /*23d0*/  IMAD R6, R167, R20.reuse, RZ ;  /* 0x00000014a7067224 */ /* 0x081fe400078e02ff */
[----:B------:R-:W-:-:S04]  /*23e0*/  IMAD.WIDE.U32 R4, R2, R20, R8 ;  /* 0x0000001402047225 */ /* 0x000fc800078e0008 */
[----:B------:R-:W-:Y:S01]  /*23f0*/  IMAD R169, R2, R21, R6 ;  /* 0x0000001502a97224 */ /* 0x000fe200078e0206 */
[----:B------:R-:W-:Y:S01]  /*2400*/  IADD3 R166, P0, R12, R4, RZ ;  /* 0x000000040ca67210 */ /* 0x000fe20007f1e0ff */
[----:B-1----:R-:W-:-:S03]  /*2410*/  IMAD R4, R165, R170, RZ ;  /* 0x000000aaa5047224 */ /* 0x002fc600078e02ff */
[----:B------:R-:W-:Y:S01]  /*2420*/  IADD3.X R167, R13, R5, R169, P0, !PT ;  /* 0x000000050da77210 */ /* 0x000fe200007fe4a9 */
[C---:B------:R-:W-:Y:S02]  /*2430*/  IMAD R165, R164.reuse, R171, R4 ;  /* 0x000000aba4a57224 */ /* 0x040fe400078e0204 */
[----:B------:R-:W-:-:S04]  /*2440*/  IMAD.WIDE.U32 R4, R164, R170, R166 ;  /* 0x000000aaa4047225 */ /* 0x000fc800078e00a6 */
[----:B------:R-:W-:Y:S01]  /*2450*/  IMAD.IADD R5, R5, 0x1, R165 ;  /* 0x0000000105057824 */ /* 0x000fe200078e02a5 */
[----:B--2---:R-:W-:-:S04]  /*2460*/  LEA R6, P0, R4, R14, 0x2 ;  /* 0x0000000e04067211 */ /* 0x004fc800078010ff */
[----:B------:R-:W-:-:S05]  /*2470*/  LEA.HI.X R7, R4, R15, R5, 0x2, P0 ;  /* 0x0000000f04077211 */ /* 0x000fca00000f1405 */
[----:B------:R0:W2:Y:S01]  /*2480*/  @P4 LDG.E.LTC128B R19, desc[UR36][R6.64] ;  /* 0x0000002406134981 */ /* 0x0000a2000c1e1920 */
[----:B------:R-:W-:Y:S01]  /*2490*/  IMAD.WIDE.U32 R4, R164, R170, R12 ;  /* 0x000000aaa4047225 */ /* 0x000fe200078e000c */
[C---:B------:R-:W-:Y:S01]  /*24a0*/  SHF.L.U64.HI R175, R170.reuse, 0x3, R171 ;  /* 0x00000003aaaf7819 */ /* 0x040fe200000102ab */
[----:B------:R-:W-:Y:S02]  /*24b0*/  BSSY B1, `(.L_x_38) ;  /* 0x0000014000017945 */ /* 0x000fe40003800000 */
[----:B------:R-:W-:Y:S01]  /*24c0*/  IMAD.SHL.U32 R174, R170, 0x8, RZ ;  /* 0x00000008aaae7824 */ /* 0x000fe200078e00ff */
[----:B------:R-:W-:Y:S02]  /*24d0*/  IADD3 R172, P0, R8, R4, RZ ;  /* 0x0000000408ac7210 */ /* 0x000fe40007f1e0ff */
[----:B------:R-:W-:Y:S01]  /*24e0*/  LEA R4, P1, R168, UR4, 0x2 ;  /* 0x00000004a8047c11 */ /* 0x000fe2000f8210ff */
[----:B------:R-:W-:Y:S01]  /*24f0*/  IMAD.WIDE.U32 R174, R164, R170, R174 ;  /* 0x000000aaa4ae7225 */ /* 0x000fe200078e00ae */
[----:B------:R-:W-:-:S02]  /*2500*/  IADD3.X R173, R9, R165, R5, P0, !PT ;  /* 0x000000a509ad7210 */ /* 0x000fc400007fe405 */
[----:B------:R-:W-:Y:S02]  /*2510*/  LEA.HI.X R5, R168, UR5, R179, 0x2, P1 ;  /* 0x00000005a8057c11 */ /* 0x000fe400088f14b3 */
[----:B------:R-:W-:Y:S01]  /*2520*/  ISETP.GT.AND P0, PT, R0, 0x1, PT ;  /* 0x000000010000780c */ /* 0x000fe20003f04270 */
[----:B------:R-:W-:-:S03]  /*2530*/  IMAD.WIDE.U32 R172, R2, R20, R172 ;  /* 0x0000001402ac7225 */ /* 0x000fc600078e00ac */
[----:B------:R-:W-:Y:S01]  /*2540*/  ISETP.GT.AND P1, PT, R3, RZ, P0 ;  /* 0x000000ff0300720c */ /* 0x000fe20000724270 */
[----:B0-----:R-:W-:Y:S01]  /*2550*/  IMAD.IADD R7, R169, 0x1, R173 ;  /* 0x00000001a9077824 */ /* 0x001fe200078e02ad */
[----:B------:R-:W-:-:S04]  /*2560*/  LEA R6, P3, R172, R14, 0x2 ;  /* 0x0000000eac067211 */ /* 0x000fc800078610ff */
[----:B------:R-:W-:Y:S02]  /*2570*/  LEA.HI.X R7, R172, R15, R7, 0x2, P3 ;  /* 0x0000000fac077211 */ /* 0x000fe400018f1407 */
[----:B--2---:R-:W-:-:S05]  /*2580*/  LOP3.LUT R21, R19, 0xffffe000, RZ, 0xc0, !PT ;  /* 0xffffe00013157812 */ /* 0x004fca00078ec0ff */
[----:B------:R-:W-:-:S04]  /*2590*/  FMUL R21, R21, R154 ;  /* 0x0000009a15157220 */ /* 0x000fc80000400000 */
[----:B------:R-:W-:-:S05]  /*25a0*/  FFMA R21, R24, R153, R21 ;  /* 0x0000009918157223 */ /* 0x000fca0000000015 */
[----:B------:R-:W-:-:S05]  /*25b0*/  F2FP.TF32.F32.PACK_B R21, R21 ;  /* 0x00000015ff15723e */ /* 0x000fca00024050ff */
[----:B------:R0:W-:Y:S01]  /*25c0*/  @P4 STG.E desc[UR36][R4.64], R21 ;  /* 0x0000001504004986 */ /* 0x0001e2000c101924 */
[----:B------:R-:W-:Y:S05]  /*25d0*/  @!P1 BRA `(.L_x_39) ;  /* 0x0000000000049947 */ /* 0x000fea0003800000 */
[----:B------:R1:W5:Y:S02]  /*25e0*/  LDG.E.LTC128B R19, desc[UR36][R6.64+0x4] ;  /* 0x0000042406137981 */ /* 0x000364000c1e1920 */
.L_x_39:
[----:B------:R-:W-:Y:S05]  /*25f0*/  BSYNC B1 ;  /* 0x0000000000017941 */ /* 0x000fea0003800000 */
.L_x_38:
[----:B0----5:R-:W-:Y:S01]  /*2600*/  LOP3.LUT R21, R19, 0xffffe000, RZ, 0xc0, !PT ;  /* 0xffffe00013157812 */ /* 0x021fe200078ec0ff */
[----:B------:R-:W-:Y:S01]  /*2610*/  IMAD.IADD R171, R165, 0x1, R175 ;  /* 0x00000001a5ab7824 */ /* 0x000fe200078e02af */
[----:B------:R-:W-:Y:S02]  /*2620*/  IADD3 R164, P3, R166, R174, RZ ;  /* 0x000000aea6a47210 */ /* 0x000fe40007f7e0ff */
[----:B------:R-:W-:Y:S01]  /*2630*/  ISETP.GT.AND P2, PT, R3, 0x8, P2 ;  /* 0x000000080300780c */ /* 0x000fe20001744270 */
[----:B------:R-:W-:Y:S02]  /*2640*/  FMUL R22, R21, R154 ;  /* 0x0000009a15167220 */ /* 0x000fe40000400000 */
[----:B------:R-:W-:Y:S01]  /*2650*/  IMAD.X R166, R171, 0x1, R167, P3 ;  /* 0x00000001aba67824 */ /* 0x000fe200018e06a7 */
[----:B------:R-:W-:Y:S01]  /*2660*/  LEA R24, P3, R164, R14, 0x2 ;  /* 0x0000000ea4187211 */ /* 0x000fe200078610ff */
[----:B------:R-:W-:-:S03]  /*2670*/  FFMA R165, R25, R153, R22 ;  /* 0x0000009919a57223 */ /* 0x000fc60000000016 */
[----:B------:R-:W-:Y:S02]  /*2680*/  LEA.HI.X R25, R164, R15, R166, 0x2, P3 ;  /* 0x0000000fa4197211 */ /* 0x000fe400018f14a6 */
[----:B------:R-:W-:-:S05]  /*2690*/  F2FP.TF32.F32.PACK_B R165, R165 ;  /* 0x000000a5ffa5723e */ /* 0x000fca00024050ff */
[----:B------:R0:W-:Y:S04]  /*26a0*/  @P1 STG.E desc[UR36][R4.64+0x4], R165 ;  /* 0x000004a504001986 */ /* 0x0001e8000c101924 */
[----:B------:R-:W2:Y:S01]  /*26b0*/  @P2 LDG.E.LTC128B R19, desc[UR36][R24.64] ;  /* 0x0000002418132981 */ /* 0x000ea2000c1e1920 */
[----:B------:R-:W-:Y:S01]  /*26c0*/  IADD3 R8, P1, P3, R8, R174, R12 ;  /* 0x000000ae08087210 */ /* 0x000fe20007b3e00c */
[----:B------:R-:W-:Y:S01]  /*26d0*/  BSSY B1, `(.L_x_40) ;  /* 0x0000011000017945 */ /* 0x000fe20003800000 */
[C---:B------:R-:W-:Y:S02]  /*26e0*/  SHF.L.U64.HI R11, R10.reuse, 0x5, R11 ;  /* 0x000000050a0b7819 */ /* 0x040fe4000001020b */
[----:B------:R-:W-:Y:S02]  /*26f0*/  IADD3.X R9, R9, R171, R13, P1, P3 ;  /* 0x000000ab09097210 */ /* 0x000fe40000fe640d */
[----:B------:R-:W-:-:S02]  /*2700*/  LEA R10, P1, R10, R4, 0x5 ;  /* 0x000000040a0a7211 */ /* 0x000fc400078228ff */
[----:B------:R-:W-:Y:S01]  /*2710*/  ISETP.GT.AND P0, PT, R3, 0x8, P0 ;  /* 0x000000080300780c */ /* 0x000fe20000704270 */
[----:B------:R-:W-:-:S04]  /*2720*/  IMAD.WIDE.U32 R20, R2, R20, R8 ;  /* 0x0000001402147225 */ /* 0x000fc800078e0008 */
[----:B------:R-:W-:Y:S01]  /*2730*/  IMAD.X R11, R11, 0x1, R5, P1 ;  /* 0x000000010b0b7824 */ /* 0x000fe200008e0605 */
[----:B------:R-:W-:Y:S01]  /*2740*/  LEA R8, P3, R20, R14, 0x2 ;  /* 0x0000000e14087211 */ /* 0x000fe200078610ff */
[----:B------:R-:W-:-:S05]  /*2750*/  IMAD.IADD R2, R169, 0x1, R21 ;  /* 0x00000001a9027824 */ /* 0x000fca00078e0215 */
        /* <DEDUP_REMOVED lines=8> */
.L_x_41:
[----:B------:R-:W-:Y:S05]  /*27e0*/  BSYNC B1 ;  /* 0x0000000000017941 */ /* 0x000fea0003800000 */
.L_x_40:
[----:B0----5:R-:W-:Y:S01]  /*27f0*/  LOP3.LUT R13, R19, 0xffffe000, RZ, 0xc0, !PT ;  /* 0xffffe000130d7812 */ /* 0x021fe200078ec0ff */
[----:B------:R-:W-:Y:S01]  /*2800*/  BSSY B1, `(.L_x_42) ;  /* 0x0000009000017945 */ /* 0x000fe20003800000 */
[----:B------:R-:W-:-:S03]  /*2810*/  ISETP.GT.AND P1, PT, R0, 0x8, PT ;  /* 0x000000080000780c */ /* 0x000fc60003f24270 */
[----:B------:R-:W-:Y:S01]  /*2820*/  FMUL R2, R13, R154 ;  /* 0x0000009a0d027220 */ /* 0x000fe20000400000 */
[----:B------:R-:W-:-:S03]  /*2830*/  ISETP.GT.AND P2, PT, R3, RZ, P1 ;  /* 0x000000ff0300720c */ /* 0x000fc60000f44270 */
[----:B------:R-:W-:-:S05]  /*2840*/  FFMA R27, R27, R153, R2 ;  /* 0x000000991b1b7223 */ /* 0x000fca0000000002 */
[----:B------:R-:W-:-:S05]  /*2850*/  F2FP.TF32.F32.PACK_B R27, R27 ;  /* 0x0000001bff1b723e */ /* 0x000fca00024050ff */
[----:B------:R0:W-:Y:S01]  /*2860*/  @P0 STG.E desc[UR36][R10.64+0x4], R27 ;  /* 0x0000041b0a000986 */ /* 0x0001e2000c101924 */
[----:B------:R-:W-:Y:S05]  /*2870*/  @!P2 BRA `(.L_x_43) ;  /* 0x000000000004a947 */ /* 0x000fea0003800000 */
[----:B------:R3:W5:Y:S02]  /*2880*/  LDG.E.LTC128B R19, desc[UR36][R6.64+0x20] ;  /* 0x0000202406137981 */ /* 0x000764000c1e1920 */
.L_x_43:
[----:B------:R-:W-:Y:S05]  /*2890*/  BSYNC B1 ;  /* 0x0000000000017941 */ /* 0x000fea0003800000 */
.L_x_42:
[----:B-----5:R-:W-:Y:S01]  /*28a0*/  LOP3.LUT R13, R19, 0xffffe000, RZ, 0xc0, !PT ;  /* 0xffffe000130d7812 */ /* 0x020fe200078ec0ff */
        /* <DEDUP_REMOVED lines=9> */
.L_x_45:
[----:B------:R-:W-:Y:S05]  /*2940*/  BSYNC B1 ;  /* 0x0000000000017941 */ /* 0x000fea0003800000 */
.L_x_44:
[----:B----45:R-:W-:Y:S01]  /*2950*/  LOP3.LUT R13, R19, 0xffffe000, RZ, 0xc0, !PT ;  /* 0xffffe000130d7812 */ /* 0x030fe200078ec0ff */
[----:B------:R-:W-:Y:S01]  /*2960*/  BSSY B1, `(.L_x_46) ;  /* 0x0000008000017945 */ /* 0x000fe20003800000 */
[----:B------:R-:W-:-:S03]  /*2970*/  ISETP.GT.AND P1, PT, R3, 0x8, P1 ;  /* 0x000000080300780c */ /* 0x000fc60000f24270 */
[----:B------:R-:W-:-:S04]  /*2980*/  FMUL R2, R13, R154 ;  /* 0x0000009a0d027220 */ /* 0x000fc80000400000 */
[----:B------:R-:W-:-:S05]  /*2990*/  FFMA R29, R29, R153, R2 ;  /* 0x000000991d1d7223 */ /* 0x000fca0000000002 */
[----:B------:R-:W-:-:S05]  /*29a0*/  F2FP.TF32.F32.PACK_B R29, R29 ;  /* 0x0000001dff1d723e */ /* 0x000fca00024050ff */
[----:B------:R4:W-:Y:S01]  /*29b0*/  @P3 STG.E desc[UR36][R4.64+0x24], R29 ;  /* 0x0000241d04003986 */ /* 0x0009e2000c101924 */
[----:B------:R-:W-:Y:S05]  /*29c0*/  @!P1 BRA `(.L_x_47) ;  /* 0x0000000000049947 */ /* 0x000fea0003800000 */
[----:B------:R0:W5:Y:S02]  /*29d0*/  LDG.E.LTC128B R19, desc[UR36][R8.64+0x20] ;  /* 0x0000202408137981 */ /* 0x000164000c1e1920 */
.L_x_47:
[----:B------:R-:W-:Y:S05]  /*29e0*/  BSYNC B1 ;  /* 0x0000000000017941 */ /* 0x000fea0003800000 */
.L_x_46:
[----:B-----5:R-:W-:Y:S01]  /*29f0*/  LOP3.LUT R13, R19, 0xffffe000, RZ, 0xc0, !PT ;  /* 0xffffe000130d7812 */ /* 0x020fe200078ec0ff */
        /* <DEDUP_REMOVED lines=8> */
.L_x_49:
[----:B------:R-:W-:Y:S05]  /*2a80*/  BSYNC B1 ;  /* 0x0000000000017941 */ /* 0x000fea0003800000 */
.L_x_48:
        /* <DEDUP_REMOVED lines=10> */
.L_x_51:
[----:B------:R-:W-:Y:S05]  /*2b30*/  BSYNC B1 ;  /* 0x0000000000017941 */ /* 0x000fea0003800000 */
.L_x_50:
        /* <DEDUP_REMOVED lines=10> */
.L_x_53:
[----:B------:R-:W-:Y:S05]  /*2be0*/  BSYNC B1 ;  /* 0x0000000000017941 */ /* 0x000fea0003800000 */
.L_x_52:
[----:B0----5:R-:W-:Y:S01]  /*2bf0*/  LOP3.LUT R13, R19, 0xffffe000, RZ, 0xc0, !PT ;  /* 0xffffe000130d7812 */ /* 0x021fe200078ec0ff */
        /* <DEDUP_REMOVED lines=8> */
.L_x_55:
[----:B------:R-:W-:Y:S05]  /*2c80*/  BSYNC B1 ;  /* 0x0000000000017941 */ /* 0x000fea0003800000 */
.L_x_54:
        /* <DEDUP_REMOVED lines=9> */
.L_x_57:
[----:B------:R-:W-:Y:S05]  /*2d20*/  BSYNC B1 ;  /* 0x0000000000017941 */ /* 0x000fea0003800000 */
.L_x_56:
        /* <DEDUP_REMOVED lines=10> */
.L_x_59:
[----:B------:R-:W-:Y:S05]  /*2dd0*/  BSYNC B1 ;  /* 0x0000000000017941 */ /* 0x000fea0003800000 */
.L_x_58:
        /* <DEDUP_REMOVED lines=10> */
.L_x_61:
[----:B------:R-:W-:Y:S05]  /*2e80*/  BSYNC B1 ;  /* 0x0000000000017941 */ /* 0x000fea0003800000 */
.L_x_60:
        /* <DEDUP_REMOVED lines=9> */
.L_x_63:
[----:B------:R-:W-:Y:S05]  /*2f20*/  BSYNC B1 ;  /* 0x0000000000017941 */ /* 0x000fea0003800000 */
.L_x_62:
        /* <DEDUP_REMOVED lines=9> */
.L_x_65:
[----:B------:R-:W-:Y:S05]  /*2fc0*/  BSYNC B1 ;  /* 0x0000000000017941 */ /* 0x000fea0003800000 */
.L_x_64:
        /* <DEDUP_REMOVED lines=10> */
.L_x_67:
[----:B------:R-:W-:Y:S05]  /*3070*/  BSYNC B1 ;  /* 0x0000000000017941 */ /* 0x000fea0003800000 */
.L_x_66:
        /* <DEDUP_REMOVED lines=10> */
.L_x_69:
[----:B------:R-:W-:Y:S05]  /*3120*/  BSYNC B1 ;  /* 0x0000000000017941 */ /* 0x000fea0003800000 */
.L_x_68:
        /* <DEDUP_REMOVED lines=9> */
.L_x_71:
[----:B------:R-:W-:Y:S05]  /*31c0*/  BSYNC B1 ;  /* 0x0000000000017941 */ /* 0x000fea0003800000 */
.L_x_70:
        /* <DEDUP_REMOVED lines=9> */
.L_x_73:
[----:B------:R-:W-:Y:S05]  /*3260*/  BSYNC B1 ;  /* 0x0000000000017941 */ /* 0x000fea0003800000 */
.L_x_72:
        /* <DEDUP_REMOVED lines=10> */
.L_x_75:
[----:B------:R-:W-:Y:S05]  /*3310*/  BSYNC B1 ;  /* 0x0000000000017941 */ /* 0x000fea0003800000 */
.L_x_74:
        /* <DEDUP_REMOVED lines=10> */
.L_x_77:
[----:B------:R-:W-:Y:S05]  /*33c0*/  BSYNC B1 ;  /* 0x0000000000017941 */ /* 0x000fea0003800000 */
.L_x_76:
        /* <DEDUP_REMOVED lines=9> */
.L_x_79:
[----:B------:R-:W-:Y:S05]  /*3460*/  BSYNC B1 ;  /* 0x0000000000017941 */ /* 0x000fea0003800000 */
.L_x_78:
        /* <DEDUP_REMOVED lines=9> */
.L_x_81:
[----:B------:R-:W-:Y:S05]  /*3500*/  BSYNC B1 ;  /* 0x0000000000017941 */ /* 0x000fea0003800000 */
.L_x_80:
        /* <DEDUP_REMOVED lines=10> */
.L_x_83:
[----:B------:R-:W-:Y:S05]  /*35b0*/  BSYNC B1 ;  /* 0x0000000000017941 */ /* 0x000fea0003800000 */
.L_x_82:
        /* <DEDUP_REMOVED lines=10> */
.L_x_85:
[----:B------:R-:W-:Y:S05]  /*3660*/  BSYNC B1 ;  /* 0x0000000000017941 */ /* 0x000fea0003800000 */
.L_x_84:
        /* <DEDUP_REMOVED lines=9> */
.L_x_87:
[----:B------:R-:W-:Y:S05]  /*3700*/  BSYNC B1 ;  /* 0x0000000000017941 */ /* 0x000fea0003800000 */
.L_x_86:
        /* <DEDUP_REMOVED lines=9> */
.L_x_89:
[----:B------:R-:W-:Y:S05]  /*37a0*/  BSYNC B1 ;  /* 0x0000000000017941 */ /* 0x000fea0003800000 */
.L_x_88:
        /* <DEDUP_REMOVED lines=10> */
.L_x_91:
[----:B------:R-:W-:Y:S05]  /*3850*/  BSYNC B1 ;  /* 0x0000000000017941 */ /* 0x000fea0003800000 */
.L_x_90:
        /* <DEDUP_REMOVED lines=10> */
.L_x_93:
[----:B------:R-:W-:Y:S05]  /*3900*/  BSYNC B1 ;  /* 0x0000000000017941 */ /* 0x000fea0003800000 */
.L_x_92:
        /* <DEDUP_REMOVED lines=9> */
.L_x_95:
[----:B------:R-:W-:Y:S05]  /*39a0*/  BSYNC B1 ;  /* 0x0000000000017941 */ /* 0x000fea0003800000 */
.L_x_94:
        /* <DEDUP_REMOVED lines=9> */
.L_x_97:
[----:B------:R-:W-:Y:S05]  /*3a40*/  BSYNC B1 ;  /* 0x0000000000017941 */ /* 0x000fea0003800000 */
.L_x_96:
        /* <DEDUP_REMOVED lines=10> */
.L_x_99:
[----:B------:R-:W-:Y:S05]  /*3af0*/  BSYNC B1 ;  /* 0x0000000000017941 */ /* 0x000fea0003800000 */
.L_x_98:
        /* <DEDUP_REMOVED lines=10> */
.L_x_101:
[----:B------:R-:W-:Y:S05]  /*3ba0*/  BSYNC B1 ;  /* 0x0000000000017941 */ /* 0x000fea0003800000 */
.L_x_100:
        /* <DEDUP_REMOVED lines=9> */
.L_x_103:
[----:B------:R-:W-:Y:S05]  /*3c40*/  BSYNC B1 ;  /* 0x0000000000017941 */ /* 0x000fea0003800000 */
.L_x_102:
        /* <DEDUP_REMOVED lines=9> */
.L_x_105:
[----:B------:R-:W-:Y:S05]  /*3ce0*/  BSYNC B1 ;  /* 0x0000000000017941 */ /* 0x000fea0003800000 */
.L_x_104:
        /* <DEDUP_REMOVED lines=10> */
.L_x_107:
[----:B------:R-:W-:Y:S05]  /*3d90*/  BSYNC B1 ;  /* 0x0000000000017941 */ /* 0x000fea0003800000 */
.L_x_106:
        /* <DEDUP_REMOVED lines=10> */
.L_x_109:
[----:B------:R-:W-:Y:S05]  /*3e40*/  BSYNC B1 ;  /* 0x0000000000017941 */ /* 0x000fea0003800000 */
.L_x_108:
        /* <DEDUP_REMOVED lines=9> */
.L_x_111:
[----:B------:R-:W-:Y:S05]  /*3ee0*/  BSYNC B1 ;  /* 0x0000000000017941 */ /* 0x000fea0003800000 */
.L_x_110:
        /* <DEDUP_REMOVED lines=9> */
.L_x_113:
[----:B------:R-:W-:Y:S05]  /*3f80*/  BSYNC B1 ;  /* 0x0000000000017941 */ /* 0x000fea0003800000 */
.L_x_112:
        /* <DEDUP_REMOVED lines=10> */
.L_x_115:
[----:B------:R-:W-:Y:S05]  /*4030*/  BSYNC B1 ;  /* 0x0000000000017941 */ /* 0x000fea0003800000 */
.L_x_114:
        /* <DEDUP_REMOVED lines=10> */
.L_x_117:
[----:B------:R-:W-:Y:S05]  /*40e0*/  BSYNC B1 ;  /* 0x0000000000017941 */ /* 0x000fea0003800000 */
.L_x_116:
        /* <DEDUP_REMOVED lines=9> */
.L_x_119:
[----:B------:R-:W-:Y:S05]  /*4180*/  BSYNC B1 ;  /* 0x0000000000017941 */ /* 0x000fea0003800000 */
.L_x_118:
        /* <DEDUP_REMOVED lines=9> */
.L_x_121:
[----:B------:R-:W-:Y:S05]  /*4220*/  BSYNC B1 ;  /* 0x0000000000017941 */ /* 0x000fea0003800000 */
.L_x_120:
        /* <DEDUP_REMOVED lines=10> */
.L_x_123:
[----:B------:R-:W-:Y:S05]  /*42d0*/  BSYNC B1 ;  /* 0x0000000000017941 */ /* 0x000fea0003800000 */
.L_x_122:
        /* <DEDUP_REMOVED lines=10> */
.L_x_125:
[----:B------:R-:W-:Y:S05]  /*4380*/  BSYNC B1 ;  /* 0x0000000000017941 */ /* 0x000fea0003800000 */
.L_x_124:
        /* <DEDUP_REMOVED lines=9> */
.L_x_127:
[----:B------:R-:W-:Y:S05]  /*4420*/  BSYNC B1 ;  /* 0x0000000000017941 */ /* 0x000fea0003800000 */
.L_x_126:
        /* <DEDUP_REMOVED lines=9> */
.L_x_129:
[----:B------:R-:W-:Y:S05]  /*44c0*/  BSYNC B1 ;  /* 0x0000000000017941 */ /* 0x000fea0003800000 */
.L_x_128:
        /* <DEDUP_REMOVED lines=10> */
.L_x_131:
[----:B------:R-:W-:Y:S05]  /*4570*/  BSYNC B1 ;  /* 0x0000000000017941 */ /* 0x000fea0003800000 */
.L_x_130:
        /* <DEDUP_REMOVED lines=10> */
.L_x_133:
[----:B------:R-:W-:Y:S05]  /*4620*/  BSYNC B1 ;  /* 0x0000000000017941 */ /* 0x000fea0003800000 */
.L_x_132:
        /* <DEDUP_REMOVED lines=9> */
.L_x_135:
[----:B------:R-:W-:Y:S05]  /*46c0*/  BSYNC B1 ;  /* 0x0000000000017941 */ /* 0x000fea0003800000 */
.L_x_134:
        /* <DEDUP_REMOVED lines=9> */
.L_x_137:
[----:B------:R-:W-:Y:S05]  /*4760*/  BSYNC B1 ;  /* 0x0000000000017941 */ /* 0x000fea0003800000 */
.L_x_136:
        /* <DEDUP_REMOVED lines=10> */
.L_x_139:
[----:B------:R-:W-:Y:S05]  /*4810*/  BSYNC B1 ;  /* 0x0000000000017941 */ /* 0x000fea0003800000 */
.L_x_138:
        /* <DEDUP_REMOVED lines=10> */
.L_x_141:
[----:B------:R-:W-:Y:S05]  /*48c0*/  BSYNC B1 ;  /* 0x0000000000017941 */ /* 0x000fea0003800000 */
.L_x_140:
        /* <DEDUP_REMOVED lines=9> */
.L_x_143:
[----:B------:R-:W-:Y:S05]  /*4960*/  BSYNC B1 ;  /* 0x0000000000017941 */ /* 0x000fea0003800000 */
.L_x_142:
        /* <DEDUP_REMOVED lines=9> */
.L_x_145:
[----:B------:R-:W-:Y:S05]  /*4a00*/  BSYNC B1 ;  /* 0x0000000000017941 */ /* 0x000fea0003800000 */
.L_x_144:
        /* <DEDUP_REMOVED lines=10> */
.L_x_147:
[----:B------:R-:W-:Y:S05]  /*4ab0*/  BSYNC B1 ;  /* 0x0000000000017941 */ /* 0x000fea0003800000 */
.L_x_146:
        /* <DEDUP_REMOVED lines=10> */
.L_x_149:
[----:B------:R-:W-:Y:S05]  /*4b60*/  BSYNC B1 ;  /* 0x0000000000017941 */ /* 0x000fea0003800000 */
.L_x_148:
        /* <DEDUP_REMOVED lines=9> */
.L_x_151:
[----:B------:R-:W-:Y:S05]  /*4c00*/  BSYNC B1 ;  /* 0x0000000000017941 */ /* 0x000fea0003800000 */
.L_x_150:
        /* <DEDUP_REMOVED lines=9> */
.L_x_153:
[----:B------:R-:W-:Y:S05]  /*4ca0*/  BSYNC B1 ;  /* 0x0000000000017941 */ /* 0x000fea0003800000 */
.L_x_152:
        /* <DEDUP_REMOVED lines=10> */
.L_x_155:
[----:B------:R-:W-:Y:S05]  /*4d50*/  BSYNC B1 ;  /* 0x0000000000017941 */ /* 0x000fea0003800000 */
.L_x_154:
        /* <DEDUP_REMOVED lines=10> */
.L_x_157:
[----:B------:R-:W-:Y:S05]  /*4e00*/  BSYNC B1 ;  /* 0x0000000000017941 */ /* 0x000fea0003800000 */
.L_x_156:
        /* <DEDUP_REMOVED lines=9> */
.L_x_159:
[----:B------:R-:W-:Y:S05]  /*4ea0*/  BSYNC B1 ;  /* 0x0000000000017941 */ /* 0x000fea0003800000 */
.L_x_158:
        /* <DEDUP_REMOVED lines=9> */
.L_x_161:
[----:B------:R-:W-:Y:S05]  /*4f40*/  BSYNC B1 ;  /* 0x0000000000017941 */ /* 0x000fea0003800000 */
.L_x_160:
        /* <DEDUP_REMOVED lines=10> */
.L_x_163:
[----:B------:R-:W-:Y:S05]  /*4ff0*/  BSYNC B1 ;  /* 0x0000000000017941 */ /* 0x000fea0003800000 */
.L_x_162:
        /* <DEDUP_REMOVED lines=10> */
.L_x_165:
[----:B------:R-:W-:Y:S05]  /*50a0*/  BSYNC B1 ;  /* 0x0000000000017941 */ /* 0x000fea0003800000 */
.L_x_164:
        /* <DEDUP_REMOVED lines=9> */
.L_x_167:
[----:B------:R-:W-:Y:S05]  /*5140*/  BSYNC B1 ;  /* 0x0000000000017941 */ /* 0x000fea0003800000 */
.L_x_166:
        /* <DEDUP_REMOVED lines=9> */
.L_x_169:
[----:B------:R-:W-:Y:S05]  /*51e0*/  BSYNC B1 ;  /* 0x0000000000017941 */ /* 0x000fea0003800000 */
.L_x_168:
        /* <DEDUP_REMOVED lines=10> */
.L_x_171:
[----:B------:R-:W-:Y:S05]  /*5290*/  BSYNC B1 ;  /* 0x0000000000017941 */ /* 0x000fea0003800000 */
.L_x_170:
        /* <DEDUP_REMOVED lines=10> */
.L_x_173:
[----:B------:R-:W-:Y:S05]  /*5340*/  BSYNC B1 ;  /* 0x0000000000017941 */ /* 0x000fea0003800000 */
.L_x_172:
        /* <DEDUP_REMOVED lines=9> */
.L_x_175:
[----:B------:R-:W-:Y:S05]  /*53e0*/  BSYNC B1 ;  /* 0x0000000000017941 */ /* 0x000fea0003800000 */
.L_x_174:
        /* <DEDUP_REMOVED lines=9> */
.L_x_177:
[----:B------:R-:W-:Y:S05]  /*5480*/  BSYNC B1 ;  /* 0x0000000000017941 */ /* 0x000fea0003800000 */
.L_x_176:
        /* <DEDUP_REMOVED lines=10> */
.L_x_179:
[----:B------:R-:W-:Y:S05]  /*5530*/  BSYNC B1 ;  /* 0x0000000000017941 */ /* 0x000fea0003800000 */
.L_x_178:
        /* <DEDUP_REMOVED lines=10> */
.L_x_181:
[----:B------:R-:W-:Y:S05]  /*55e0*/  BSYNC B1 ;  /* 0x0000000000017941 */ /* 0x000fea0003800000 */
.L_x_180:
        /* <DEDUP_REMOVED lines=9> */
.L_x_183:
[----:B------:R-:W-:Y:S05]  /*5680*/  BSYNC B1 ;  /* 0x0000000000017941 */ /* 0x000fea0003800000 */
.L_x_182:
        /* <DEDUP_REMOVED lines=9> */
.L_x_185:
[----:B------:R-:W-:Y:S05]  /*5720*/  BSYNC B1 ;  /* 0x0000000000017941 */ /* 0x000fea0003800000 */
.L_x_184:
        /* <DEDUP_REMOVED lines=10> */
.L_x_187:
[----:B------:R-:W-:Y:S05]  /*57d0*/  BSYNC B1 ;  /* 0x0000000000017941 */ /* 0x000fea0003800000 */
.L_x_186:
        /* <DEDUP_REMOVED lines=10> */
.L_x_189:
[----:B------:R-:W-:Y:S05]  /*5880*/  BSYNC B1 ;  /* 0x0000000000017941 */ /* 0x000fea0003800000 */
.L_x_188:
        /* <DEDUP_REMOVED lines=9> */
.L_x_191:
[----:B------:R-:W-:Y:S05]  /*5920*/  BSYNC B1 ;  /* 0x0000000000017941 */ /* 0x000fea0003800000 */
.L_x_190:
        /* <DEDUP_REMOVED lines=9> */
.L_x_193:
[----:B------:R-:W-:Y:S05]  /*59c0*/  BSYNC B1 ;  /* 0x0000000000017941 */ /* 0x000fea0003800000 */
.L_x_192:
        /* <DEDUP_REMOVED lines=10> */
.L_x_195:
[----:B------:R-:W-:Y:S05]  /*5a70*/  BSYNC B1 ;  /* 0x0000000000017941 */ /* 0x000fea0003800000 */
.L_x_194:
        /* <DEDUP_REMOVED lines=10> */
.L_x_197:
[----:B------:R-:W-:Y:S05]  /*5b20*/  BSYNC B1 ;  /* 0x0000000000017941 */ /* 0x000fea0003800000 */
.L_x_196:
        /* <DEDUP_REMOVED lines=9> */
.L_x_199:
[----:B------:R-:W-:Y:S05]  /*5bc0*/  BSYNC B1 ;  /* 0x0000000000017941 */ /* 0x000fea0003800000 */
.L_x_198:
        /* <DEDUP_REMOVED lines=9> */
.L_x_201:
[----:B------:R-:W-:Y:S05]  /*5c60*/  BSYNC B1 ;  /* 0x0000000000017941 */ /* 0x000fea0003800000 */
.L_x_200:
        /* <DEDUP_REMOVED lines=10> */
.L_x_203:
[----:B------:R-:W-:Y:S05]  /*5d10*/  BSYNC B1 ;  /* 0x0000000000017941 */ /* 0x000fea0003800000 */
.L_x_202:
        /* <DEDUP_REMOVED lines=10> */
.L_x_205:
[----:B------:R-:W-:Y:S05]  /*5dc0*/  BSYNC B1 ;  /* 0x0000000000017941 */ /* 0x000fea0003800000 */
.L_x_204:
        /* <DEDUP_REMOVED lines=9> */
.L_x_207:
[----:B------:R-:W-:Y:S05]  /*5e60*/  BSYNC B1 ;  /* 0x0000000000017941 */ /* 0x000fea0003800000 */
.L_x_206:
        /* <DEDUP_REMOVED lines=9> */
.L_x_209:
[----:B------:R-:W-:Y:S05]  /*5f00*/  BSYNC B1 ;  /* 0x0000000000017941 */ /* 0x000fea0003800000 */
.L_x_208:
        /* <DEDUP_REMOVED lines=10> */
.L_x_211:
[----:B------:R-:W-:Y:S05]  /*5fb0*/  BSYNC B1 ;  /* 0x0000000000017941 */ /* 0x000fea0003800000 */
.L_x_210:
        /* <DEDUP_REMOVED lines=10> */
.L_x_213:
[----:B------:R-:W-:Y:S05]  /*6060*/  BSYNC B1 ;  /* 0x0000000000017941 */ /* 0x000fea0003800000 */
.L_x_212:
        /* <DEDUP_REMOVED lines=9> */
.L_x_215:
[----:B------:R-:W-:Y:S05]  /*6100*/  BSYNC B1 ;  /* 0x0000000000017941 */ /* 0x000fea0003800000 */
.L_x_214:
        /* <DEDUP_REMOVED lines=9> */
.L_x_217:
[----:B------:R-:W-:Y:S05]  /*61a0*/  BSYNC B1 ;  /* 0x0000000000017941 */ /* 0x000fea0003800000 */
.L_x_216:
        /* <DEDUP_REMOVED lines=10> */
.L_x_219:
[----:B------:R-:W-:Y:S05]  /*6250*/  BSYNC B1 ;  /* 0x0000000000017941 */ /* 0x000fea0003800000 */
.L_x_218:
        /* <DEDUP_REMOVED lines=10> */
.L_x_221:
[----:B------:R-:W-:Y:S05]  /*6300*/  BSYNC B1 ;  /* 0x0000000000017941 */ /* 0x000fea0003800000 */
.L_x_220:
        /* <DEDUP_REMOVED lines=9> */
.L_x_223:
[----:B------:R-:W-:Y:S05]  /*63a0*/  BSYNC B1 ;  /* 0x0000000000017941 */ /* 0x000fea0003800000 */
.L_x_222:
        /* <DEDUP_REMOVED lines=9> */
.L_x_225:
[----:B------:R-:W-:Y:S05]  /*6440*/  BSYNC B1 ;  /* 0x0000000000017941 */ /* 0x000fea0003800000 */
.L_x_224:
        /* <DEDUP_REMOVED lines=10> */
.L_x_227:
[----:B------:R-:W-:Y:S05]  /*64f0*/  BSYNC B1 ;  /* 0x0000000000017941 */ /* 0x000fea0003800000 */
.L_x_226:
        /* <DEDUP_REMOVED lines=10> */
.L_x_229:
[----:B------:R-:W-:Y:S05]  /*65a0*/  BSYNC B1 ;  /* 0x0000000000017941 */ /* 0x000fea0003800000 */
.L_x_228:
        /* <DEDUP_REMOVED lines=9> */
.L_x_231:
[----:B------:R-:W-:Y:S05]  /*6640*/  BSYNC B1 ;  /* 0x0000000000017941 */ /* 0x000fea0003800000 */
.L_x_230:
        /* <DEDUP_REMOVED lines=9> */
.L_x_233:
[----:B------:R-:W-:Y:S05]  /*66e0*/  BSYNC B1 ;  /* 0x0000000000017941 */ /* 0x000fea0003800000 */
.L_x_232:
        /* <DEDUP_REMOVED lines=10> */
.L_x_235:
[----:B------:R-:W-:Y:S05]  /*6790*/  BSYNC B1 ;  /* 0x0000000000017941 */ /* 0x000fea0003800000 */
.L_x_234:
        /* <DEDUP_REMOVED lines=10> */
.L_x_237:
[----:B------:R-:W-:Y:S05]  /*6840*/  BSYNC B1 ;  /* 0x0000000000017941 */ /* 0x000fea0003800000 */
.L_x_236:
        /* <DEDUP_REMOVED lines=9> */
.L_x_239:
[----:B------:R-:W-:Y:S05]  /*68e0*/  BSYNC B1 ;  /* 0x0000000000017941 */ /* 0x000fea0003800000 */
.L_x_238:
        /* <DEDUP_REMOVED lines=9> */
.L_x_241:
[----:B------:R-:W-:Y:S05]  /*6980*/  BSYNC B1 ;  /* 0x0000000000017941 */ /* 0x000fea0003800000 */
.L_x_240:
        /* <DEDUP_REMOVED lines=10> */
.L_x_243:
[----:B------:R-:W-:Y:S05]  /*6a30*/  BSYNC B1 ;  /* 0x0000000000017941 */ /* 0x000fea0003800000 */
.L_x_242:
        /* <DEDUP_REMOVED lines=10> */
.L_x_245:
[----:B------:R-:W-:Y:S05]  /*6ae0*/  BSYNC B1 ;  /* 0x0000000000017941 */ /* 0x000fea0003800000 */
.L_x_244:
        /* <DEDUP_REMOVED lines=9> */
.L_x_247:
[----:B------:R-:W-:Y:S05]  /*6b80*/  BSYNC B1 ;  /* 0x0000000000017941 */ /* 0x000fea0003800000 */
.L_x_246:
        /* <DEDUP_REMOVED lines=9> */
.L_x_249:
[----:B------:R-:W-:Y:S05]  /*6c20*/  BSYNC B1 ;  /* 0x0000000000017941 */ /* 0x000fea0003800000 */
.L_x_248:
        /* <DEDUP_REMOVED lines=10> */
.L_x_251:
[----:B------:R-:W-:Y:S05]  /*6cd0*/  BSYNC B1 ;  /* 0x0000000000017941 */ /* 0x000fea0003800000 */
.L_x_250:
        /* <DEDUP_REMOVED lines=10> */
.L_x_253:
[----:B------:R-:W-:Y:S05]  /*6d80*/  BSYNC B1 ;  /* 0x0000000000017941 */ /* 0x000fea0003800000 */
.L_x_252:
        /* <DEDUP_REMOVED lines=9> */
.L_x_255:
[----:B------:R-:W-:Y:S05]  /*6e20*/  BSYNC B1 ;  /* 0x0000000000017941 */ /* 0x000fea0003800000 */
.L_x_254:
        /* <DEDUP_REMOVED lines=9> */
.L_x_257:
[----:B------:R-:W-:Y:S05]  /*6ec0*/  BSYNC B1 ;  /* 0x0000000000017941 */ /* 0x000fea0003800000 */
.L_x_256:
        /* <DEDUP_REMOVED lines=10> */
.L_x_259:
[----:B------:R-:W-:Y:S05]  /*6f70*/  BSYNC B1 ;  /* 0x0000000000017941 */ /* 0x000fea0003800000 */
.L_x_258:
        /* <DEDUP_REMOVED lines=10> */
.L_x_261:
[----:B------:R-:W-:Y:S05]  /*7020*/  BSYNC B1 ;  /* 0x0000000000017941 */ /* 0x000fea0003800000 */
.L_x_260:
        /* <DEDUP_REMOVED lines=9> */
.L_x_263:
[----:B------:R-:W-:Y:S05]  /*70c0*/  BSYNC B1 ;  /* 0x0000000000017941 */ /* 0x000fea0003800000 */
.L_x_262:
        /* <DEDUP_REMOVED lines=9> */
.L_x_265:
[----:B------:R-:W-:Y:S05]  /*7160*/  BSYNC B1 ;  /* 0x0000000000017941 */ /* 0x000fea0003800000 */
.L_x_264:
        /* <DEDUP_REMOVED lines=10> */
.L_x_267:
[----:B------:R-:W-:Y:S05]  /*7210*/  BSYNC B1 ;  /* 0x0000000000017941 */ /* 0x000fea0003800000 */
.L_x_266:
        /* <DEDUP_REMOVED lines=10> */
.L_x_269:
[----:B------:R-:W-:Y:S05]  /*72c0*/  BSYNC B1 ;  /* 0x0000000000017941 */ /* 0x000fea0003800000 */
.L_x_268:
        /* <DEDUP_REMOVED lines=9> */
.L_x_271:
[----:B------:R-:W-:Y:S05]  /*7360*/  BSYNC B1 ;  /* 0x0000000000017941 */ /* 0x000fea0003800000 */
.L_x_270:
        /* <DEDUP_REMOVED lines=9> */
.L_x_273:
[----:B------:R-:W-:Y:S05]  /*7400*/  BSYNC B1 ;  /* 0x0000000000017941 */ /* 0x000fea0003800000 */
.L_x_272:
        /* <DEDUP_REMOVED lines=10> */
.L_x_275:
[----:B------:R-:W-:Y:S05]  /*74b0*/  BSYNC B1 ;  /* 0x0000000000017941 */ /* 0x000fea0003800000 */
.L_x_274:
        /* <DEDUP_REMOVED lines=10> */
.L_x_277:
[----:B------:R-:W-:Y:S05]  /*7560*/  BSYNC B1 ;  /* 0x0000000000017941 */ /* 0x000fea0003800000 */
.L_x_276:
        /* <DEDUP_REMOVED lines=9> */
.L_x_279:
[----:B------:R-:W-:Y:S05]  /*7600*/  BSYNC B1 ;  /* 0x0000000000017941 */ /* 0x000fea0003800000 */
.L_x_278:
        /* <DEDUP_REMOVED lines=9> */
.L_x_281:
[----:B------:R-:W-:Y:S05]  /*76a0*/  BSYNC B1 ;  /* 0x0000000000017941 */ /* 0x000fea0003800000 */
.L_x_280:
        /* <DEDUP_REMOVED lines=10> */
.L_x_283:
[----:B------:R-:W-:Y:S05]  /*7750*/  BSYNC B1 ;  /* 0x0000000000017941 */ /* 0x000fea0003800000 */
.L_x_282:
        /* <DEDUP_REMOVED lines=10> */
.L_x_285:
[----:B------:R-:W-:Y:S05]  /*7800*/  BSYNC B1 ;  /* 0x0000000000017941 */ /* 0x000fea0003800000 */
.L_x_284:
[----:B01-3-5:R-:W-:Y:S01]  /*7810*/  LOP3.LUT R7, R19, 0xffffe000, RZ, 0xc0, !PT ;  /* 0xffffe00013077812 */ /* 0x02bfe200078ec0ff */
        /* <DEDUP_REMOVED lines=8> */
.L_x_287:
[----:B------:R-:W-:Y:S05]  /*78a0*/  BSYNC B1 ;  /* 0x0000000000017941 */ /* 0x000fea0003800000 */
.L_x_286:
[----:B0---45:R-:W-:Y:S01]  /*78b0*/  LOP3.LUT R5, R19, 0xffffe000, RZ, 0xc0, !PT ;  /* 0xffffe00013057812 */ /* 0x031fe200078ec0ff */
[----:B------:R-:W-:Y:S01]  /*78c0*/  @P1 IMAD.MOV.U32 R4, RZ, RZ, R10 ;  /* 0x000000ffff041224 */ /* 0x000fe200078e000a */
[----:B------:R-:W-:Y:S01]  /*78d0*/  ISETP.GT.AND P0, PT, R3, 0x8, P0 ;  /* 0x000000080300780c */ /* 0x000fe20000704270 */
[----:B------:R-:W-:Y:S02]  /*78e0*/  BSSY B1, `(.L_x_288) ;  /* 0x0000008000017945 */ /* 0x000fe40003800000 */
[----:B------:R-:W-:-:S04]  /*78f0*/  FMUL R5, R5, R154 ;  /* 0x0000009a05057220 */ /* 0x000fc80000400000 */
[----:B------:R-:W-:Y:S01]  /*7900*/  FFMA R7, R150, R153, R5 ;  /* 0x0000009996077223 */ /* 0x000fe20000000005 */
[----:B------:R-:W-:-:S04]  /*7910*/  @P1 IMAD.MOV.U32 R5, RZ, RZ, R11 ;  /* 0x000000ffff051224 */ /* 0x000fc800078e000b */
[----:B------:R-:W-:-:S05]  /*7920*/  F2FP.TF32.F32.PACK_B R7, R7 ;  /* 0x00000007ff07723e */ /* 0x000fca00024050ff */
[----:B------:R0:W-:Y:S01]  /*7930*/  @P1 STG.E desc[UR36][R4.64+0x3e0], R7 ;  /* 0x0003e00704001986 */ /* 0x0001e2000c101924 */
[----:B------:R-:W-:Y:S05]  /*7940*/  @!P0 BRA `(.L_x_289) ;  /* 0x0000000000048947 */ /* 0x000fea0003800000 */
[----:B------:R3:W5:Y:S02]  /*7950*/  LDG.E.LTC128B R19, desc[UR36][R8.64+0x3e4] ;  /* 0x0003e42408137981 */ /* 0x000764000c1e1920 */
.L_x_289:
[----:B------:R-:W-:Y:S05]  /*7960*/  BSYNC B1 ;  /* 0x0000000000017941 */ /* 0x000fea0003800000 */
.L_x_288:
[----:B------:R-:W-:Y:S05]  /*7970*/  @!P0 BRA `(.L_x_290) ;  /* 0x0000002400408947 */ /* 0x000fea0003800000 */
[----:B-----5:R-:W-:-:S05]  /*7980*/  LOP3.LUT R19, R19, 0xffffe000, RZ, 0xc0, !PT ;  /* 0xffffe00013137812 */ /* 0x020fca00078ec0ff */
[----:B------:R-:W-:-:S04]  /*7990*/  FMUL R0, R19, R154 ;  /* 0x0000009a13007220 */ /* 0x000fc80000400000 */
[----:B------:R-:W-:-:S05]  /*79a0*/  FFMA R151, R151, R153, R0 ;  /* 0x0000009997977223 */ /* 0x000fca0000000000 */
[----:B------:R-:W-:-:S05]  /*79b0*/  F2FP.TF32.F32.PACK_B R151, R151 ;  /* 0x00000097ff97723e */ /* 0x000fca00024050ff */
[----:B------:R4:W-:Y:S01]  /*79c0*/  STG.E desc[UR36][R10.64+0x3e4], R151 ;  /* 0x0003e4970a007986 */ /* 0x0009e2000c101924 */
[----:B------:R-:W-:Y:S05]  /*79d0*/  BRA `(.L_x_290) ;  /* 0x0000002400287947 */ /* 0x000fea0003800000 */
.L_x_37:
[----:B------:R-:W-:Y:S01]  /*79e0*/  ISETP.GT.AND P3, PT, R0, 0x1, PT ;  /* 0x000000010000780c */ /* 0x000fe20003f64270 */
[----:B------:R-:W-:Y:S01]  /*79f0*/  ULDC.64 UR4, c[0x0][0x5c0] ;  /* 0x0001700000047ab9 */ /* 0x000fe20000000a00 */
[-C--:B------:R-:W-:Y:S01]  /*7a00*/  FMUL R9, R24, R153.reuse ;  /* 0x0000009918097220 */ /* 0x080fe20000400000 */
[----:B------:R-:W-:Y:S01]  /*7a10*/  LEA R4, P1, R168, UR4, 0x2 ;  /* 0x00000004a8047c11 */ /* 0x000fe2000f8210ff */
[-C--:B------:R-:W-:Y:S01]  /*7a20*/  FMUL R25, R25, R153.reuse ;  /* 0x0000009919197220 */ /* 0x080fe20000400000 */
[C---:B------:R-:W-:Y:S01]  /*7a30*/  ISETP.GT.AND P0, PT, R3.reuse, RZ, P3 ;  /* 0x000000ff0300720c */ /* 0x040fe20001f04270 */
[-C--:B------:R-:W-:Y:S01]  /*7a40*/  FMUL R13, R26, R153.reuse ;  /* 0x000000991a0d7220 */ /* 0x080fe20000400000 */
[----:B------:R-:W-:Y:S01]  /*7a50*/  ISETP.GT.AND P2, PT, R3, 0x8, P2 ;  /* 0x000000080300780c */ /* 0x000fe20001744270 */
[-C--:B------:R-:W-:Y:S01]  /*7a60*/  FMUL R27, R27, R153.reuse ;  /* 0x000000991b1b7220 */ /* 0x080fe20000400000 */
[----:B------:R-:W-:Y:S01]  /*7a70*/  LEA.HI.X R5, R168, UR5, R179, 0x2, P1 ;  /* 0x00000005a8057c11 */ /* 0x000fe200088f14b3 */
[----:B------:R-:W-:Y:S01]  /*7a80*/  FMUL R29, R29, R153 ;  /* 0x000000991d1d7220 */ /* 0x000fe20000400000 */
[----:B------:R-:W-:Y:S01]  /*7a90*/  F2FP.TF32.F32.PACK_B R9, R9 ;  /* 0x00000009ff09723e */ /* 0x000fe200024050ff */
[-C--:B------:R-:W-:Y:S01]  /*7aa0*/  FMUL R31, R31, R153.reuse ;  /* 0x000000991f1f7220 */ /* 0x080fe20000400000 */
[C---:B------:R-:W-:Y:S01]  /*7ab0*/  SHF.L.U64.HI R11, R10.reuse, 0x5, R11 ;  /* 0x000000050a0b7819 */ /* 0x040fe2000001020b */
[----:B------:R-:W-:Y:S01]  /*7ac0*/  FMUL R33, R33, R153 ;  /* 0x0000009921217220 */ /* 0x000fe20000400000 */
[----:B------:R-:W-:Y:S01]  /*7ad0*/  LEA R6, P1, R10, R4, 0x5 ;  /* 0x000000040a067211 */ /* 0x000fe200078228ff */
[----:B------:R0:W-:Y:S01]  /*7ae0*/  @P4 STG.E desc[UR36][R4.64], R9 ;  /* 0x0000000904004986 */ /* 0x0001e2000c101924 */
[----:B------:R-:W-:Y:S01]  /*7af0*/  F2FP.TF32.F32.PACK_B R25, R25 ;  /* 0x00000019ff19723e */ /* 0x000fe200024050ff */
[----:B------:R-:W-:Y:S01]  /*7b00*/  FMUL R35, R35, R153 ;  /* 0x0000009923237220 */ /* 0x000fe20000400000 */
[----:B------:R-:W-:Y:S01]  /*7b10*/  F2FP.TF32.F32.PACK_B R13, R13 ;  /* 0x0000000dff0d723e */ /* 0x000fe200024050ff */
[----:B------:R-:W-:Y:S01]  /*7b20*/  IMAD.X R7, R11, 0x1, R5, P1 ;  /* 0x000000010b077824 */ /* 0x000fe200008e0605 */
[C---:B------:R-:W-:Y:S01]  /*7b30*/  ISETP.GT.AND P4, PT, R0.reuse, 0x8, PT ;  /* 0x000000080000780c */ /* 0x040fe20003f84270 */
[----:B------:R-:W-:Y:S01]  /*7b40*/  @P0 STG.E desc[UR36][R4.64+0x4], R25 ;  /* 0x0000041904000986 */ /* 0x000fe2000c101924 */
[----:B------:R-:W-:Y:S01]  /*7b50*/  ISETP.GT.AND P0, PT, R0, 0x9, PT ;  /* 0x000000090000780c */ /* 0x000fe20003f04270 */
[-C--:B------:R-:W-:Y:S01]  /*7b60*/  FMUL R11, R30, R153.reuse ;  /* 0x000000991e0b7220 */ /* 0x080fe20000400000 */
[C---:B------:R-:W-:Y:S01]  /*7b70*/  ISETP.GT.AND P3, PT, R3.reuse, 0x8, P3 ;  /* 0x000000080300780c */ /* 0x040fe20001f64270 */
[----:B------:R1:W-:Y:S01]  /*7b80*/  @P2 STG.E desc[UR36][R6.64], R13 ;  /* 0x0000000d06002986 */ /* 0x0003e2000c101924 */
[C---:B------:R-:W-:Y:S01]  /*7b90*/  ISETP.GT.AND P1, PT, R3.reuse, RZ, P4 ;  /* 0x000000ff0300720c */ /* 0x040fe20002724270 */
[-C--:B0-----:R-:W-:Y:S01]  /*7ba0*/  FMUL R9, R28, R153.reuse ;  /* 0x000000991c097220 */ /* 0x081fe20000400000 */
[----:B------:R-:W-:Y:S01]  /*7bb0*/  ISETP.GT.AND P2, PT, R3, RZ, P0 ;  /* 0x000000ff0300720c */ /* 0x000fe20000744270 */
[-C--:B------:R-:W-:Y:S01]  /*7bc0*/  FMUL R37, R37, R153.reuse ;  /* 0x0000009925257220 */ /* 0x080fe20000400000 */
[----:B------:R-:W-:Y:S01]  /*7bd0*/  ISETP.GT.AND P4, PT, R3, 0x8, P4 ;  /* 0x000000080300780c */ /* 0x000fe20002784270 */
[----:B------:R-:W-:Y:S01]  /*7be0*/  FMUL R39, R39, R153 ;  /* 0x0000009927277220 */ /* 0x000fe20000400000 */
[----:B------:R-:W-:Y:S01]  /*7bf0*/  F2FP.TF32.F32.PACK_B R27, R27 ;  /* 0x0000001bff1b723e */ /* 0x000fe200024050ff */
[----:B------:R-:W-:Y:S01]  /*7c00*/  FMUL R41, R41, R153 ;  /* 0x0000009929297220 */ /* 0x000fe20000400000 */
[----:B------:R-:W-:Y:S01]  /*7c10*/  F2FP.TF32.F32.PACK_B R9, R9 ;  /* 0x00000009ff09723e */ /* 0x000fe200024050ff */
[----:B------:R-:W-:Y:S01]  /*7c20*/  FMUL R43, R43, R153 ;  /* 0x000000992b2b7220 */ /* 0x000fe20000400000 */
[----:B------:R-:W-:Y:S01]  /*7c30*/  F2FP.TF32.F32.PACK_B R29, R29 ;  /* 0x0000001dff1d723e */ /* 0x000fe200024050ff */
[----:B------:R-:W-:Y:S01]  /*7c40*/  @P3 STG.E desc[UR36][R6.64+0x4], R27 ;  /* 0x0000041b06003986 */ /* 0x000fe2000c101924 */
[----:B------:R-:W-:Y:S01]  /*7c50*/  F2FP.TF32.F32.PACK_B R11, R11 ;  /* 0x0000000bff0b723e */ /* 0x000fe200024050ff */
[-C--:B-1----:R-:W-:Y:S01]  /*7c60*/  FMUL R13, R34, R153.reuse ;  /* 0x00000099220d7220 */ /* 0x082fe20000400000 */
[C---:B------:R-:W-:Y:S01]  /*7c70*/  ISETP.GT.AND P3, PT, R0.reuse, 0x11, PT ;  /* 0x000000110000780c */ /* 0x040fe20003f64270 */
[----:B------:R0:W-:Y:S01]  /*7c80*/  @P1 STG.E desc[UR36][R4.64+0x20], R9 ;  /* 0x0000200904001986 */ /* 0x0001e2000c101924 */
[----:B------:R-:W-:Y:S01]  /*7c90*/  ISETP.GT.AND P0, PT, R3, 0x8, P0 ;  /* 0x000000080300780c */ /* 0x000fe20000704270 */
[----:B------:R-:W-:Y:S01]  /*7ca0*/  FMUL R45, R45, R153 ;  /* 0x000000992d2d7220 */ /* 0x000fe20000400000 */
[----:B------:R-:W-:Y:S01]  /*7cb0*/  F2FP.TF32.F32.PACK_B R31, R31 ;  /* 0x0000001fff1f723e */ /* 0x000fe200024050ff */
[----:B------:R-:W-:Y:S01]  /*7cc0*/  @P2 STG.E desc[UR36][R4.64+0x24], R29 ;  /* 0x0000241d04002986 */ /* 0x000fe2000c101924 */
[----:B------:R-:W-:Y:S01]  /*7cd0*/  ISETP.GT.AND P2, PT, R0, 0x10, PT ;  /* 0x000000100000780c */ /* 0x000fe20003f44270 */
[----:B------:R-:W-:Y:S01]  /*7ce0*/  FMUL R47, R47, R153 ;  /* 0x000000992f2f7220 */ /* 0x000fe20000400000 */
[----:B------:R-:W-:Y:S01]  /*7cf0*/  F2FP.TF32.F32.PACK_B R33, R33 ;  /* 0x00000021ff21723e */ /* 0x000fe200024050ff */
[----:B------:R1:W-:Y:S01]  /*7d00*/  @P4 STG.E desc[UR36][R6.64+0x20], R11 ;  /* 0x0000200b06004986 */ /* 0x0003e2000c101924 */
[----:B------:R-:W-:Y:S01]  /*7d10*/  ISETP.GT.AND P1, PT, R3, RZ, P2 ;  /* 0x000000ff0300720c */ /* 0x000fe20001724270 */
[-C--:B------:R-:W-:Y:S01]  /*7d20*/  FMUL R49, R49, R153.reuse ;  /* 0x0000009931317220 */ /* 0x080fe20000400000 */
[C---:B------:R-:W-:Y:S01]  /*7d30*/  ISETP.GT.AND P4, PT, R3.reuse, RZ, P3 ;  /* 0x000000ff0300720c */ /* 0x040fe20001f84270 */
[----:B0-----:R-:W-:Y:S01]  /*7d40*/  FMUL R9, R32, R153 ;  /* 0x0000009920097220 */ /* 0x001fe20000400000 */
[----:B------:R-:W-:Y:S01]  /*7d50*/  ISETP.GT.AND P2, PT, R3, 0x8, P2 ;  /* 0x000000080300780c */ /* 0x000fe20001744270 */
[----:B------:R-:W-:Y:S01]  /*7d60*/  @P0 STG.E desc[UR36][R6.64+0x24], R31 ;  /* 0x0000241f06000986 */ /* 0x000fe2000c101924 */
[----:B------:R-:W-:Y:S01]  /*7d70*/  F2FP.TF32.F32.PACK_B R13, R13 ;  /* 0x0000000dff0d723e */ /* 0x000fe200024050ff */
[----:B------:R-:W-:Y:S01]  /*7d80*/  FMUL R51, R51, R153 ;  /* 0x0000009933337220 */ /* 0x000fe20000400000 */
[----:B------:R-:W-:Y:S01]  /*7d90*/  F2FP.TF32.F32.PACK_B R9, R9 ;  /* 0x00000009ff09723e */ /* 0x000fe200024050ff */
[-C--:B------:R-:W-:Y:S01]  /*7da0*/  FMUL R53, R53, R153.reuse ;  /* 0x0000009935357220 */ /* 0x080fe20000400000 */
[----:B------:R-:W-:Y:S01]  /*7db0*/  ISETP.GT.AND P0, PT, R0, 0x19, PT ;  /* 0x000000190000780c */ /* 0x000fe20003f04270 */
[----:B-1----:R-:W-:Y:S01]  /*7dc0*/  FMUL R11, R38, R153 ;  /* 0x00000099260b7220 */ /* 0x002fe20000400000 */
[----:B------:R-:W-:Y:S01]  /*7dd0*/  ISETP.GT.AND P3, PT, R3, 0x8, P3 ;  /* 0x000000080300780c */ /* 0x000fe20001f64270 */
[----:B------:R0:W-:Y:S01]  /*7de0*/  @P1 STG.E desc[UR36][R4.64+0x40], R9 ;  /* 0x0000400904001986 */ /* 0x0001e2000c101924 */
[----:B------:R-:W-:Y:S01]  /*7df0*/  F2FP.TF32.F32.PACK_B R35, R35 ;  /* 0x00000023ff23723e */ /* 0x000fe200024050ff */
        /* <DEDUP_REMOVED lines=10> */
[-C--:B0-----:R-:W-:Y:S01]  /*7ea0*/  FMUL R9, R36, R153.reuse ;  /* 0x0000009924097220 */ /* 0x081fe20000400000 */
[----:B------:R-:W-:Y:S01]  /*7eb0*/  ISETP.GT.AND P4, PT, R3, 0x8, P4 ;  /* 0x000000080300780c */ /* 0x000fe20002784270 */
[----:B------:R-:W-:Y:S01]  /*7ec0*/  @P3 STG.E desc[UR36][R6.64+0x44], R35 ;  /* 0x0000442306003986 */ /* 0x000fe2000c101924 */
[----:B------:R-:W-:Y:S01]  /*7ed0*/  ISETP.GT.AND P3, PT, R0, 0x21, PT ;  /* 0x000000210000780c */ /* 0x000fe20003f64270 */
[----:B------:R-:W-:Y:S01]  /*7ee0*/  FMUL R61, R61, R153 ;  /* 0x000000993d3d7220 */ /* 0x000fe20000400000 */
[----:B------:R-:W-:Y:S01]  /*7ef0*/  F2FP.TF32.F32.PACK_B R9, R9 ;  /* 0x00000009ff09723e */ /* 0x000fe200024050ff */
[-C--:B------:R-:W-:Y:S01]  /*7f00*/  FMUL R63, R63, R153.reuse ;  /* 0x000000993f3f7220 */ /* 0x080fe20000400000 */
[----:B------:R-:W-:Y:S01]  /*7f10*/  ISETP.GT.AND P0, PT, R3, 0x8, P0 ;  /* 0x000000080300780c */ /* 0x000fe20000704270 */
[----:B-1----:R-:W-:Y:S01]  /*7f20*/  FMUL R13, R42, R153 ;  /* 0x000000992a0d7220 */ /* 0x002fe20000400000 */
[----:B------:R-:W-:Y:S01]  /*7f30*/  F2FP.TF32.F32.PACK_B R39, R39 ;  /* 0x00000027ff27723e */ /* 0x000fe200024050ff */
        /* <DEDUP_REMOVED lines=145> */
[C---:B------:R-:W-:Y:S01]  /*8850*/  ISETP.GT.AND P2, PT, R3.reuse, 0x8, P2 ;  /* 0x000000080300780c */ /* 0x040fe20001744270 */
[----:B------:R-:W-:Y:S01]  /*8860*/  @P0 STG.E desc[UR36][R6.64+0x124], R63 ;  /* 0x0001243f06000986 */ /* 0x000fe2000c101924 */
[----:B------:R-:W-:Y:S01]  /*8870*/  ISETP.GT.AND P3, PT, R3, 0x8, P3 ;  /* 0x000000080300780c */ /* 0x000fe20001f64270 */
[----:B------:R-:W-:Y:S01]  /*8880*/  FMUL R131, R131, R153 ;  /* 0x0000009983837220 */ /* 0x000fe20000400000 */
[----:B------:R-:W-:Y:S01]  /*8890*/  F2FP.TF32.F32.PACK_B R9, R9 ;  /* 0x00000009ff09723e */ /* 0x000fe200024050ff */
[-C--:B------:R-:W-:Y:S01]  /*88a0*/  FMUL R133, R133, R153.reuse ;  /* 0x0000009985857220 */ /* 0x080fe20000400000 */
[----:B------:R-:W-:Y:S01]  /*88b0*/  ISETP.GT.AND P0, PT, R0, 0x59, PT ;  /* 0x000000590000780c */ /* 0x000fe20003f04270 */
        /* <DEDUP_REMOVED lines=21> */
[C---:B------:R-:W-:Y:S01]  /*8a10*/  ISETP.GT.AND P0, PT, R3.reuse, 0x8, P0 ;  /* 0x000000080300780c */ /* 0x040fe20000704270 */
[----:B-1----:R-:W-:Y:S01]  /*8a20*/  FMUL R13, R74, R153 ;  /* 0x000000994a0d7220 */ /* 0x002fe20000400000 */
[----:B------:R-:W-:Y:S01]  /*8a30*/  F2FP.TF32.F32.PACK_B R87, R87 ;  /* 0x00000057ff57723e */ /* 0x000fe200024050ff */
[----:B------:R0:W-:Y:S01]  /*8a40*/  @P1 STG.E desc[UR36][R4.64+0x160], R9 ;  /* 0x0001600904001986 */ /* 0x0001e2000c101924 */
[----:B------:R-:W-:Y:S01]  /*8a50*/  ISETP.GT.AND P1, PT, R3, RZ, P3 ;  /* 0x000000ff0300720c */ /* 0x000fe20001f24270 */
[-C--:B------:R-:W-:Y:S01]  /*8a60*/  FMUL R145, R145, R153.reuse ;  /* 0x0000009991917220 */ /* 0x080fe20000400000 */
[----:B------:R-:W-:Y:S01]  /*8a70*/  ISETP.GT.AND P3, PT, R3, 0x8, P3 ;  /* 0x000000080300780c */ /* 0x000fe20001f64270 */
[----:B------:R-:W-:Y:S01]  /*8a80*/  @P2 STG.E desc[UR36][R4.64+0x164], R69 ;  /* 0x0001644504002986 */ /* 0x000fe2000c101924 */
[----:B------:R-:W-:Y:S01]  /*8a90*/  ISETP.GT.AND P2, PT, R0, 0x61, PT ;  /* 0x000000610000780c */ /* 0x000fe20003f44270 */
[----:B------:R-:W-:Y:S01]  /*8aa0*/  FMUL R147, R147, R153 ;  /* 0x0000009993937220 */ /* 0x000fe20000400000 */
[----:B------:R-:W-:Y:S01]  /*8ab0*/  F2FP.TF32.F32.PACK_B R13, R13 ;  /* 0x0000000dff0d723e */ /* 0x000fe200024050ff */
[----:B------:R1:W-:Y:S01]  /*8ac0*/  @P4 STG.E desc[UR36][R6.64+0x160], R11 ;  /* 0x0001600b06004986 */ /* 0x0003e2000c101924 */
[----:B------:R-:W-:Y:S01]  /*8ad0*/  ISETP.GT.AND P4, PT, R3, RZ, P2 ;  /* 0x000000ff0300720c */ /* 0x000fe20001784270 */
[-C--:B------:R-:W-:Y:S01]  /*8ae0*/  FMUL R149, R149, R153.reuse ;  /* 0x0000009995957220 */ /* 0x080fe20000400000 */
[----:B------:R-:W-:Y:S01]  /*8af0*/  ISETP.GT.AND P2, PT, R3, 0x8, P2 ;  /* 0x000000080300780c */ /* 0x000fe20001744270 */
[-C--:B0-----:R-:W-:Y:S01]  /*8b00*/  FMUL R9, R72, R153.reuse ;  /* 0x0000009948097220 */ /* 0x081fe20000400000 */
[----:B------:R-:W-:Y:S01]  /*8b10*/  @P0 STG.E desc[UR36][R6.64+0x164], R71 ;  /* 0x0001644706000986 */ /* 0x000fe2000c101924 */
[----:B------:R-:W-:Y:S01]  /*8b20*/  ISETP.GT.AND P0, PT, R0, 0x69, PT ;  /* 0x000000690000780c */ /* 0x000fe20003f04270 */
[----:B------:R-:W-:Y:S01]  /*8b30*/  FMUL R151, R151, R153 ;  /* 0x0000009997977220 */ /* 0x000fe20000400000 */
[----:B------:R-:W-:-:S02]  /*8b40*/  F2FP.TF32.F32.PACK_B R89, R89 ;  /* 0x00000059ff59723e */ /* 0x000fc400024050ff */
[----:B------:R-:W-:Y:S01]  /*8b50*/  F2FP.TF32.F32.PACK_B R9, R9 ;  /* 0x00000009ff09723e */ /* 0x000fe200024050ff */
[----:B-1----:R-:W-:Y:S01]  /*8b60*/  FMUL R11, R78, R153 ;  /* 0x000000994e0b7220 */ /* 0x002fe20000400000 */
[----:B------:R-:W-:-:S03]  /*8b70*/  F2FP.TF32.F32.PACK_B R91, R91 ;  /* 0x0000005bff5b723e */ /* 0x000fc600024050ff */
[----:B------:R0:W-:Y:S01]  /*8b80*/  @P1 STG.E desc[UR36][R4.64+0x180], R9 ;  /* 0x0001800904001986 */ /* 0x0001e2000c101924 */
[----:B------:R-:W-:Y:S02]  /*8b90*/  ISETP.GT.AND P1, PT, R0, 0x68, PT ;  /* 0x000000680000780c */ /* 0x000fe40003f24270 */
[----:B------:R-:W-:Y:S01]  /*8ba0*/  F2FP.TF32.F32.PACK_B R11, R11 ;  /* 0x0000000bff0b723e */ /* 0x000fe200024050ff */
[----:B------:R-:W-:Y:S01]  /*8bb0*/  @P4 STG.E desc[UR36][R4.64+0x184], R73 ;  /* 0x0001844904004986 */ /* 0x000fe2000c101924 */
[C---:B------:R-:W-:Y:S02]  /*8bc0*/  ISETP.GT.AND P4, PT, R3.reuse, RZ, P1 ;  /* 0x000000ff0300720c */ /* 0x040fe40000f84270 */
[C---:B------:R-:W-:Y:S01]  /*8bd0*/  ISETP.GT.AND P1, PT, R3.reuse, 0x8, P1 ;  /* 0x000000080300780c */ /* 0x040fe20000f24270 */
[----:B------:R1:W-:Y:S01]  /*8be0*/  @P3 STG.E desc[UR36][R6.64+0x180], R13 ;  /* 0x0001800d06003986 */ /* 0x0003e2000c101924 */
[----:B------:R-:W-:Y:S02]  /*8bf0*/  ISETP.GT.AND P3, PT, R3, RZ, P0 ;  /* 0x000000ff0300720c */ /* 0x000fe40000764270 */
[----:B------:R-:W-:Y:S01]  /*8c00*/  F2FP.TF32.F32.PACK_B R93, R93 ;  /* 0x0000005dff5d723e */ /* 0x000fe200024050ff */
[----:B0-----:R-:W-:Y:S01]  /*8c10*/  FMUL R9, R76, R153 ;  /* 0x000000994c097220 */ /* 0x001fe20000400000 */
[----:B------:R-:W-:Y:S01]  /*8c20*/  @P2 STG.E desc[UR36][R6.64+0x184], R75 ;  /* 0x0001844b06002986 */ /* 0x000fe2000c101924 */
[----:B------:R-:W-:-:S02]  /*8c30*/  ISETP.GT.AND P2, PT, R0, 0x70, PT ;  /* 0x000000700000780c */ /* 0x000fc40003f44270 */
[----:B------:R-:W-:Y:S02]  /*8c40*/  F2FP.TF32.F32.PACK_B R95, R95 ;  /* 0x0000005fff5f723e */ /* 0x000fe400024050ff */
[----:B------:R-:W-:Y:S01]  /*8c50*/  F2FP.TF32.F32.PACK_B R9, R9 ;  /* 0x00000009ff09723e */ /* 0x000fe200024050ff */
[----:B-1----:R-:W-:Y:S01]  /*8c60*/  FMUL R13, R82, R153 ;  /* 0x00000099520d7220 */ /* 0x002fe20000400000 */
[----:B------:R-:W-:-:S03]  /*8c70*/  F2FP.TF32.F32.PACK_B R97, R97 ;  /* 0x00000061ff61723e */ /* 0x000fc600024050ff */
[----:B------:R0:W-:Y:S01]  /*8c80*/  @P4 STG.E desc[UR36][R4.64+0x1a0], R9 ;  /* 0x0001a00904004986 */ /* 0x0001e2000c101924 */
[C---:B------:R-:W-:Y:S02]  /*8c90*/  ISETP.GT.AND P4, PT, R3.reuse, RZ, P2 ;  /* 0x000000ff0300720c */ /* 0x040fe40001784270 */
[C---:B------:R-:W-:Y:S01]  /*8ca0*/  ISETP.GT.AND P2, PT, R3.reuse, 0x8, P2 ;  /* 0x000000080300780c */ /* 0x040fe20001744270 */
[----:B------:R-:W-:Y:S01]  /*8cb0*/  @P3 STG.E desc[UR36][R4.64+0x1a4], R77 ;  /* 0x0001a44d04003986 */ /* 0x000fe2000c101924 */
[C---:B------:R-:W-:Y:S02]  /*8cc0*/  ISETP.GT.AND P3, PT, R3.reuse, 0x8, P0 ;  /* 0x000000080300780c */ /* 0x040fe40000764270 */
[----:B------:R-:W-:Y:S01]  /*8cd0*/  ISETP.GT.AND P0, PT, R0, 0x71, PT ;  /* 0x000000710000780c */ /* 0x000fe20003f04270 */
[----:B------:R1:W-:Y:S01]  /*8ce0*/  @P1 STG.E desc[UR36][R6.64+0x1a0], R11 ;  /* 0x0001a00b06001986 */ /* 0x0003e2000c101924 */
[----:B------:R-:W-:Y:S02]  /*8cf0*/  F2FP.TF32.F32.PACK_B R13, R13 ;  /* 0x0000000dff0d723e */ /* 0x000fe400024050ff */
[----:B------:R-:W-:Y:S01]  /*8d00*/  ISETP.GT.AND P1, PT, R3, RZ, P0 ;  /* 0x000000ff0300720c */ /* 0x000fe20000724270 */
[----:B0-----:R-:W-:Y:S01]  /*8d10*/  FMUL R9, R80, R153 ;  /* 0x0000009950097220 */ /* 0x001fe20000400000 */
[----:B------:R-:W-:-:S02]  /*8d20*/  F2FP.TF32.F32.PACK_B R99, R99 ;  /* 0x00000063ff63723e */ /* 0x000fc400024050ff */
[----:B------:R-:W-:Y:S02]  /*8d30*/  F2FP.TF32.F32.PACK_B R101, R101 ;  /* 0x00000065ff65723e */ /* 0x000fe400024050ff */
[----:B------:R-:W-:Y:S01]  /*8d40*/  F2FP.TF32.F32.PACK_B R9, R9 ;  /* 0x00000009ff09723e */ /* 0x000fe200024050ff */
[----:B------:R-:W-:Y:S01]  /*8d50*/  @P3 STG.E desc[UR36][R6.64+0x1a4], R79 ;  /* 0x0001a44f06003986 */ /* 0x000fe2000c101924 */
[----:B------:R-:W-:Y:S01]  /*8d60*/  ISETP.GT.AND P3, PT, R3, 0x8, P0 ;  /* 0x000000080300780c */ /* 0x000fe20000764270 */
[----:B-1----:R-:W-:Y:S01]  /*8d70*/  FMUL R11, R86, R153 ;  /* 0x00000099560b7220 */ /* 0x002fe20000400000 */
[C---:B------:R-:W-:Y:S01]  /*8d80*/  ISETP.GT.AND P0, PT, R0.reuse, 0x79, PT ;  /* 0x000000790000780c */ /* 0x040fe20003f04270 */
[----:B------:R0:W-:Y:S01]  /*8d90*/  @P4 STG.E desc[UR36][R4.64+0x1c0], R9 ;  /* 0x0001c00904004986 */ /* 0x0001e2000c101924 */
[----:B------:R-:W-:Y:S02]  /*8da0*/  F2FP.TF32.F32.PACK_B R103, R103 ;  /* 0x00000067ff67723e */ /* 0x000fe400024050ff */
[----:B------:R-:W-:Y:S01]  /*8db0*/  F2FP.TF32.F32.PACK_B R11, R11 ;  /* 0x0000000bff0b723e */ /* 0x000fe200024050ff */
[----:B------:R-:W-:Y:S01]  /*8dc0*/  @P1 STG.E desc[UR36][R4.64+0x1c4], R81 ;  /* 0x0001c45104001986 */ /* 0x000fe2000c101924 */
[----:B------:R-:W-:-:S02]  /*8dd0*/  ISETP.GT.AND P1, PT, R0, 0x78, PT ;  /* 0x000000780000780c */ /* 0x000fc40003f24270 */
[----:B------:R-:W-:Y:S01]  /*8de0*/  F2FP.TF32.F32.PACK_B R105, R105 ;  /* 0x00000069ff69723e */ /* 0x000fe200024050ff */
[----:B------:R1:W-:Y:S01]  /*8df0*/  @P2 STG.E desc[UR36][R6.64+0x1c0], R13 ;  /* 0x0001c00d06002986 */ /* 0x0003e2000c101924 */
[C---:B------:R-:W-:Y:S02]  /*8e00*/  ISETP.GT.AND P4, PT, R3.reuse, RZ, P1 ;  /* 0x000000ff0300720c */ /* 0x040fe40000f84270 */
[C---:B------:R-:W-:Y:S01]  /*8e10*/  ISETP.GT.AND P2, PT, R3.reuse, RZ, P0 ;  /* 0x000000ff0300720c */ /* 0x040fe20000744270 */
[----:B0-----:R-:W-:Y:S01]  /*8e20*/  FMUL R9, R84, R153 ;  /* 0x0000009954097220 */ /* 0x001fe20000400000 */
[C---:B------:R-:W-:Y:S01]  /*8e30*/  ISETP.GT.AND P1, PT, R3.reuse, 0x8, P1 ;  /* 0x000000080300780c */ /* 0x040fe20000f24270 */
[----:B------:R-:W-:Y:S01]  /*8e40*/  @P3 STG.E desc[UR36][R6.64+0x1c4], R83 ;  /* 0x0001c45306003986 */ /* 0x000fe2000c101924 */
[----:B------:R-:W-:Y:S02]  /*8e50*/  ISETP.GT.AND P3, PT, R3, 0x8, P0 ;  /* 0x000000080300780c */ /* 0x000fe40000764270 */
[----:B------:R-:W-:-:S02]  /*8e60*/  F2FP.TF32.F32.PACK_B R9, R9 ;  /* 0x00000009ff09723e */ /* 0x000fc400024050ff */
[----:B------:R-:W-:Y:S01]  /*8e70*/  ISETP.GT.AND P0, PT, R0, 0x81, PT ;  /* 0x000000810000780c */ /* 0x000fe20003f04270 */
[----:B-1----:R-:W-:Y:S01]  /*8e80*/  FMUL R13, R90, R153 ;  /* 0x000000995a0d7220 */ /* 0x002fe20000400000 */
[----:B------:R-:W-:Y:S01]  /*8e90*/  F2FP.TF32.F32.PACK_B R107, R107 ;  /* 0x0000006bff6b723e */ /* 0x000fe200024050ff */
[----:B------:R0:W-:Y:S01]  /*8ea0*/  @P4 STG.E desc[UR36][R4.64+0x1e0], R9 ;  /* 0x0001e00904004986 */ /* 0x0001e2000c101924 */
[----:B------:R-:W-:Y:S02]  /*8eb0*/  F2FP.TF32.F32.PACK_B R109, R109 ;  /* 0x0000006dff6d723e */ /* 0x000fe400024050ff */
[----:B------:R-:W-:Y:S01]  /*8ec0*/  F2FP.TF32.F32.PACK_B R13, R13 ;  /* 0x0000000dff0d723e */ /* 0x000fe200024050ff */
[----:B------:R-:W-:Y:S01]  /*8ed0*/  @P2 STG.E desc[UR36][R4.64+0x1e4], R85 ;  /* 0x0001e45504002986 */ /* 0x000fe2000c101924 */
[----:B------:R-:W-:Y:S02]  /*8ee0*/  ISETP.GT.AND P2, PT, R0, 0x80, PT ;  /* 0x000000800000780c */ /* 0x000fe40003f44270 */
[----:B------:R-:W-:Y:S01]  /*8ef0*/  F2FP.TF32.F32.PACK_B R111, R111 ;  /* 0x0000006fff6f723e */ /* 0x000fe200024050ff */
[----:B------:R1:W-:Y:S01]  /*8f00*/  @P1 STG.E desc[UR36][R6.64+0x1e0], R11 ;  /* 0x0001e00b06001986 */ /* 0x0003e2000c101924 */
[----:B------:R-:W-:-:S02]  /*8f10*/  ISETP.GT.AND P4, PT, R3, RZ, P2 ;  /* 0x000000ff0300720c */ /* 0x000fc40001784270 */
[C---:B------:R-:W-:Y:S01]  /*8f20*/  ISETP.GT.AND P1, PT, R3.reuse, RZ, P0 ;  /* 0x000000ff0300720c */ /* 0x040fe20000724270 */
[----:B0-----:R-:W-:Y:S01]  /*8f30*/  FMUL R9, R88, R153 ;  /* 0x0000009958097220 */ /* 0x001fe20000400000 */
[C---:B------:R-:W-:Y:S01]  /*8f40*/  ISETP.GT.AND P2, PT, R3.reuse, 0x8, P2 ;  /* 0x000000080300780c */ /* 0x040fe20001744270 */
[----:B------:R-:W-:Y:S01]  /*8f50*/  @P3 STG.E desc[UR36][R6.64+0x1e4], R87 ;  /* 0x0001e45706003986 */ /* 0x000fe2000c101924 */
[----:B------:R-:W-:Y:S02]  /*8f60*/  ISETP.GT.AND P3, PT, R3, 0x8, P0 ;  /* 0x000000080300780c */ /* 0x000fe40000764270 */
[----:B------:R-:W-:Y:S02]  /*8f70*/  F2FP.TF32.F32.PACK_B R9, R9 ;  /* 0x00000009ff09723e */ /* 0x000fe400024050ff */
[----:B------:R-:W-:Y:S01]  /*8f80*/  ISETP.GT.AND P0, PT, R0, 0x89, PT ;  /* 0x000000890000780c */ /* 0x000fe20003f04270 */
[----:B-1----:R-:W-:Y:S01]  /*8f90*/  FMUL R11, R94, R153 ;  /* 0x000000995e0b7220 */ /* 0x002fe20000400000 */
[----:B------:R-:W-:Y:S01]  /*8fa0*/  F2FP.TF32.F32.PACK_B R113, R113 ;  /* 0x00000071ff71723e */ /* 0x000fe200024050ff */
[----:B------:R0:W-:Y:S01]  /*8fb0*/  @P4 STG.E desc[UR36][R4.64+0x200], R9 ;  /* 0x0002000904004986 */ /* 0x0001e2000c101924 */
[----:B------:R-:W-:-:S02]  /*8fc0*/  F2FP.TF32.F32.PACK_B R115, R115 ;  /* 0x00000073ff73723e */ /* 0x000fc400024050ff */
[----:B------:R-:W-:Y:S01]  /*8fd0*/  F2FP.TF32.F32.PACK_B R11, R11 ;  /* 0x0000000bff0b723e */ /* 0x000fe200024050ff */
[----:B------:R-:W-:Y:S01]  /*8fe0*/  @P1 STG.E desc[UR36][R4.64+0x204], R89 ;  /* 0x0002045904001986 */ /* 0x000fe2000c101924 */
[----:B------:R-:W-:Y:S02]  /*8ff0*/  ISETP.GT.AND P1, PT, R0, 0x88, PT ;  /* 0x000000880000780c */ /* 0x000fe40003f24270 */
[----:B------:R-:W-:Y:S01]  /*9000*/  F2FP.TF32.F32.PACK_B R117, R117 ;  /* 0x00000075ff75723e */ /* 0x000fe200024050ff */
[----:B------:R1:W-:Y:S01]  /*9010*/  @P2 STG.E desc[UR36][R6.64+0x200], R13 ;  /* 0x0002000d06002986 */ /* 0x0003e2000c101924 */
[C---:B------:R-:W-:Y:S02]  /*9020*/  ISETP.GT.AND P4, PT, R3.reuse, RZ, P1 ;  /* 0x000000ff0300720c */ /* 0x040fe40000f84270 */
[C---:B------:R-:W-:Y:S01]  /*9030*/  ISETP.GT.AND P2, PT, R3.reuse, RZ, P0 ;  /* 0x000000ff0300720c */ /* 0x040fe20000744270 */
[----:B0-----:R-:W-:Y:S01]  /*9040*/  FMUL R9, R92, R153 ;  /* 0x000000995c097220 */ /* 0x001fe20000400000 */
[C---:B------:R-:W-:Y:S01]  /*9050*/  ISETP.GT.AND P1, PT, R3.reuse, 0x8, P1 ;  /* 0x000000080300780c */ /* 0x040fe20000f24270 */
[----:B------:R-:W-:Y:S01]  /*9060*/  @P3 STG.E desc[UR36][R6.64+0x204], R91 ;  /* 0x0002045b06003986 */ /* 0x000fe2000c101924 */
[----:B------:R-:W-:-:S02]  /*9070*/  ISETP.GT.AND P3, PT, R3, 0x8, P0 ;  /* 0x000000080300780c */ /* 0x000fc40000764270 */
[----:B------:R-:W-:Y:S02]  /*9080*/  F2FP.TF32.F32.PACK_B R9, R9 ;  /* 0x00000009ff09723e */ /* 0x000fe400024050ff */
[----:B------:R-:W-:Y:S01]  /*9090*/  ISETP.GT.AND P0, PT, R0, 0x91, PT ;  /* 0x000000910000780c */ /* 0x000fe20003f04270 */
[----:B-1----:R-:W-:Y:S01]  /*90a0*/  FMUL R13, R98, R153 ;  /* 0x00000099620d7220 */ /* 0x002fe20000400000 */
[----:B------:R-:W-:Y:S01]  /*90b0*/  F2FP.TF32.F32.PACK_B R119, R119 ;  /* 0x00000077ff77723e */ /* 0x000fe200024050ff */
        /* <DEDUP_REMOVED lines=89> */
[----:B------:R-:W-:-:S03]  /*9650*/  ISETP.GT.AND P1, PT, R0, 0xb8, PT ;  /* 0x000000b80000780c */ /* 0x000fc60003f24270 */
[----:B------:R1:W-:Y:S01]  /*9660*/  @P2 STG.E desc[UR36][R6.64+0x2c0], R13 ;  /* 0x0002c00d06002986 */ /* 0x0003e2000c101924 */
[C---:B------:R-:W-:Y:S02]  /*9670*/  ISETP.GT.AND P4, PT, R3.reuse, RZ, P1 ;  /* 0x000000ff0300720c */ /* 0x040fe40000f84270 */
[C---:B------:R-:W-:Y:S01]  /*9680*/  ISETP.GT.AND P2, PT, R3.reuse, RZ, P0 ;  /* 0x000000ff0300720c */ /* 0x040fe20000744270 */
[----:B0-----:R-:W-:Y:S01]  /*9690*/  FMUL R9, R116, R153 ;  /* 0x0000009974097220 */ /* 0x001fe20000400000 */
[C---:B------:R-:W-:Y:S01]  /*96a0*/  ISETP.GT.AND P1, PT, R3.reuse, 0x8, P1 ;  /* 0x000000080300780c */ /* 0x040fe20000f24270 */
[----:B------:R-:W-:Y:S01]  /*96b0*/  @P3 STG.E desc[UR36][R6.64+0x2c4], R115 ;  /* 0x0002c47306003986 */ /* 0x000fe2000c101924 */
[----:B------:R-:W-:Y:S02]  /*96c0*/  ISETP.GT.AND P3, PT, R3, 0x8, P0 ;  /* 0x000000080300780c */ /* 0x000fe40000764270 */
[----:B------:R-:W-:Y:S02]  /*96d0*/  F2FP.TF32.F32.PACK_B R9, R9 ;  /* 0x00000009ff09723e */ /* 0x000fe400024050ff */
[----:B------:R-:W-:Y:S01]  /*96e0*/  ISETP.GT.AND P0, PT, R0, 0xc1, PT ;  /* 0x000000c10000780c */ /* 0x000fe20003f04270 */
[----:B-1----:R-:W-:-:S02]  /*96f0*/  FMUL R13, R122, R153 ;  /* 0x000000997a0d7220 */ /* 0x002fc40000400000 */
[----:B------:R0:W-:Y:S03]  /*9700*/  @P4 STG.E desc[UR36][R4.64+0x2e0], R9 ;  /* 0x0002e00904004986 */ /* 0x0001e6000c101924 */
        /* <DEDUP_REMOVED lines=97> */
[----:B------:R0:W-:Y:S01]  /*9d20*/  @P4 STG.E desc[UR36][R4.64+0x3c0], R13 ;  /* 0x0003c00d04004986 */ /* 0x0001e2000c101924 */
[----:B------:R-:W-:Y:S02]  /*9d30*/  ISETP.GT.AND P4, PT, R0, 0xf8, PT ;  /* 0x000000f80000780c */ /* 0x000fe40003f84270 */
[----:B------:R-:W-:Y:S01]  /*9d40*/  F2FP.TF32.F32.PACK_B R11, R11 ;  /* 0x0000000bff0b723e */ /* 0x000fe200024050ff */
[----:B------:R-:W-:Y:S01]  /*9d50*/  @P1 STG.E desc[UR36][R4.64+0x3c4], R145 ;  /* 0x0003c49104001986 */ /* 0x000fe2000c101924 */
[C---:B------:R-:W-:Y:S01]  /*9d60*/  ISETP.GT.AND P1, PT, R3.reuse, RZ, P0 ;  /* 0x000000ff0300720c */ /* 0x040fe20000724270 */
[----:B------:R-:W-:Y:S01]  /*9d70*/  @P3 IMAD.MOV.U32 R2, RZ, RZ, R6 ;  /* 0x000000ffff023224 */ /* 0x000fe200078e0006 */
[C---:B------:R-:W-:Y:S01]  /*9d80*/  ISETP.GT.AND P0, PT, R3.reuse, 0x8, P0 ;  /* 0x000000080300780c */ /* 0x040fe20000704270 */
[----:B------:R-:W-:Y:S01]  /*9d90*/  @P2 STG.E desc[UR36][R6.64+0x3c0], R9 ;  /* 0x0003c00906002986 */ /* 0x000fe2000c101924 */
[C---:B------:R-:W-:Y:S02]  /*9da0*/  ISETP.GT.AND P2, PT, R3.reuse, RZ, P4 ;  /* 0x000000ff0300720c */ /* 0x040fe40002744270 */
[----:B------:R-:W-:Y:S01]  /*9db0*/  ISETP.GT.AND P4, PT, R3, 0x8, P4 ;  /* 0x000000080300780c */ /* 0x000fe20002784270 */
[----:B------:R-:W-:-:S02]  /*9dc0*/  @P3 IMAD.MOV.U32 R3, RZ, RZ, R7 ;  /* 0x000000ffff033224 */ /* 0x000fc400078e0007 */
[----:B0-----:R-:W-:-:S03]  /*9dd0*/  FMUL R13, R150, R153 ;  /* 0x00000099960d7220 */ /* 0x001fc60000400000 */
[----:B------:R0:W-:Y:S02]  /*9de0*/  @P3 STG.E desc[UR36][R2.64+0x3c4], R147 ;  /* 0x0003c49302003986 */ /* 0x0001e4000c101924 */
[----:B------:R-:W-:-:S03]  /*9df0*/  F2FP.TF32.F32.PACK_B R13, R13 ;  /* 0x0000000dff0d723e */ /* 0x000fc600024050ff */
[----:B0-----:R-:W-:Y:S02]  /*9e00*/  @P2 IMAD.MOV.U32 R2, RZ, RZ, R4 ;  /* 0x000000ffff022224 */ /* 0x001fe400078e0004 */
[----:B------:R-:W-:-:S05]  /*9e10*/  @P2 IMAD.MOV.U32 R3, RZ, RZ, R5 ;  /* 0x000000ffff032224 */ /* 0x000fca00078e0005 */
[----:B------:R0:W-:Y:S04]  /*9e20*/  @P2 STG.E desc[UR36][R2.64+0x3e0], R11 ;  /* 0x0003e00b02002986 */ /* 0x0001e8000c101924 */
[----:B------:R1:W-:Y:S01]  /*9e30*/  @P1 STG.E desc[UR36][R4.64+0x3e4], R149 ;  /* 0x0003e49504001986 */ /* 0x0003e2000c101924 */
[----:B0-----:R-:W-:Y:S02]  /*9e40*/  @P4 IMAD.MOV.U32 R2, RZ, RZ, R6 ;  /* 0x000000ffff024224 */ /* 0x001fe400078e0006 */
[----:B------:R-:W-:-:S05]  /*9e50*/  @P4 IMAD.MOV.U32 R3, RZ, RZ, R7 ;  /* 0x000000ffff034224 */ /* 0x000fca00078e0007 */
[----:B------:R1:W-:Y:S04]  /*9e60*/  @P4 STG.E desc[UR36][R2.64+0x3e0], R13 ;  /* 0x0003e00d02004986 */ /* 0x0003e8000c101924 */
[----:B------:R1:W-:Y:S02]  /*9e70*/  @P0 STG.E desc[UR36][R6.64+0x3e4], R151 ;  /* 0x0003e49706000986 */ /* 0x0003e4000c101924 */
.L_x_290:
[----:B------:R-:W-:Y:S05]  /*9e80*/  BSYNC B0 ;  /* 0x0000000000007941 */ /* 0x000fea0003800000 */
.L_x_36:
[----:B-1----:R-:W2:Y:S01]  /*9e90*/  LDL.64 R2, [R1] ;  /* 0x0000000001027983 */ /* 0x002ea20000100a00 */
[----:B------:R-:W-:Y:S01]  /*9ea0*/  ULDC.64 UR4, c[0x0][0x650] ;  /* 0x0001940000047ab9 */ /* 0x000fe20000000a00 */
[----:B------:R1:W-:Y:S01]  /*9eb0*/  SYNCS.ARRIVE.TRANS64.A1T0 RZ, [R162+UR45], RZ ;  /* 0x000000ffa2ff79a7 */ /* 0x0003e2000810002d */
[----:B------:R-:W-:Y:S01]  /*9ec0*/  PRMT R0, RZ, 0x7610, R0 ;  /* 0x00007610ff007816 */ /* 0x000fe20000000000 */
[----:B-----5:R-:W-:Y:S02]  /*9ed0*/  IMAD.MOV.U32 R19, RZ, RZ, -0x1 ;  /* 0xffffffffff137424 */ /* 0x020fe400078e00ff */
[----:B------:R-:W-:Y:S01]  /*9ee0*/  IMAD.MOV.U32 R22, RZ, RZ, -0x1 ;  /* 0xffffffffff167424 */ /* 0x000fe200078e00ff */
[----:B--2---:R-:W-:-:S04]  /*9ef0*/  LEA R18, P0, R2, R18, 0x1 ;  /* 0x0000001202127211 */ /* 0x004fc800078008ff */
[----:B------:R-:W-:Y:S01]  /*9f00*/  LEA.HI.X R17, R2, R17, R23, 0x1, P0 ;  /* 0x0000001102117211 */ /* 0x000fe200000f0c17 */
[----:B------:R-:W-:Y:S01]  /*9f10*/  IMAD.MOV.U32 R2, RZ, RZ, -0x1 ;  /* 0xffffffffff027424 */ /* 0x000fe200078e00ff */
[----:B------:R-:W-:-:S04]  /*9f20*/  ISETP.GE.U32.AND P0, PT, R18, UR4, PT ;  /* 0x0000000412007c0c */ /* 0x000fc8000bf06070 */
[----:B------:R-:W-:-:S13]  /*9f30*/  ISETP.GE.U32.AND.EX P0, PT, R17, UR5, PT, P0 ;  /* 0x0000000511007c0c */ /* 0x000fda000bf06100 */
[----:B-1----:R-:W-:Y:S05]  /*9f40*/  @P0 BRA `(.L_x_291) ;  /* 0x0000000400700947 */ /* 0x002fea0003800000 */
[----:B----4-:R-:W1:Y:S01]  /*9f50*/  S2R R10, SR_CTAID.X ;  /* 0x00000000000a7919 */ /* 0x010e620000002500 */
[----:B---3--:R-:W2:Y:S01]  /*9f60*/  LDC.64 R8, c[0x0][0x628] ;  /* 0x00018a00ff087b82 */ /* 0x008ea20000000a00 */
[----:B------:R-:W-:Y:S01]  /*9f70*/  ULDC UR4, c[0x0][0x150] ;  /* 0x0000540000047ab9 */ /* 0x000fe20000000800 */
[----:B------:R-:W-:Y:S01]  /*9f80*/  IMAD.MOV.U32 R6, RZ, RZ, R18 ;  /* 0x000000ffff067224 */ /* 0x000fe200078e0012 */
[----:B------:R-:W3:Y:S01]  /*9f90*/  S2R R20, SR_CTAID.Y ;  /* 0x0000000000147919 */ /* 0x000ee20000002600 */
[----:B0-----:R-:W-:-:S04]  /*9fa0*/  IMAD.MOV.U32 R7, RZ, RZ, R17 ;  /* 0x000000ffff077224 */ /* 0x001fc800078e0011 */
[----:B------:R-:W0:Y:S08]  /*9fb0*/  LDC R15, c[0x0][0x144] ;  /* 0x00005100ff0f7b82 */ /* 0x000e300000000800 */
[----:B------:R-:W4:Y:S08]  /*9fc0*/  LDC R0, c[0x0][0x630] ;  /* 0x00018c00ff007b82 */ /* 0x000f300000000800 */
[----:B------:R-:W0:Y:S01]  /*9fd0*/  LDC.64 R12, c[0x0][0x620] ;  /* 0x00018800ff0c7b82 */ /* 0x000e220000000a00 */
[----:B--2---:R-:W-:-:S04]  /*9fe0*/  ISETP.NE.U32.AND P0, PT, R8, RZ, PT ;  /* 0x000000ff0800720c */ /* 0x004fc80003f05070 */
[----:B------:R-:W-:Y:S02]  /*9ff0*/  ISETP.NE.AND.EX P0, PT, R9, RZ, PT, P0 ;  /* 0x000000ff0900720c */ /* 0x000fe40003f05300 */
[----:B-1----:R-:W-:-:S05]  /*a000*/  I2FP.F32.U32 R2, R10 ;  /* 0x0000000a00027245 */ /* 0x002fca0000201000 */
[----:B------:R-:W-:-:S04]  /*a010*/  FMUL R2, R2, UR4 ;  /* 0x0000000402027c20 */ /* 0x000fc80008400000 */
[----:B------:R1:W2:Y:S02]  /*a020*/  F2I.U32.TRUNC.NTZ R14, R2 ;  /* 0x00000002000e7305 */ /* 0x0002a4000020f000 */
[----:B---34-:R-:W-:Y:S05]  /*a030*/  @!P0 BRA `(.L_x_292) ;  /* 0x0000000000288947 */ /* 0x018fea0003800000 */
[----:B------:R-:W3:Y:S02]  /*a040*/  LDC R3, c[0x0][0x634] ;  /* 0x00018d00ff037b82 */ /* 0x000ee40000000800 */
[----:B---3--:R-:W-:-:S05]  /*a050*/  IADD3 R7, P0, R18, R3, RZ ;  /* 0x0000000312077210 */ /* 0x008fca0007f1e0ff */
[----:B------:R-:W-:-:S04]  /*a060*/  IMAD.X R11, RZ, RZ, R17, P0 ;  /* 0x000000ffff0b7224 */ /* 0x000fc800000e0611 */
[----:B-1----:R-:W-:-:S04]  /*a070*/  IMAD.WIDE.U32 R2, R11, R8, RZ ;  /* 0x000000080b027225 */ /* 0x002fc800078e00ff */
[----:B------:R-:W-:-:S04]  /*a080*/  IMAD.WIDE.U32 R4, P0, R7, R9, R2 ;  /* 0x0000000907047225 */ /* 0x000fc80007800002 */
[----:B------:R-:W-:-:S04]  /*a090*/  IMAD.WIDE.U32 R2, R7, R8, RZ ;  /* 0x0000000807027225 */ /* 0x000fc800078e00ff */
[----:B------:R-:W-:Y:S01]  /*a0a0*/  IMAD.X R7, RZ, RZ, RZ, P0 ;  /* 0x000000ffff077224 */ /* 0x000fe200000e06ff */
[----:B------:R-:W-:Y:S01]  /*a0b0*/  IADD3 RZ, P0, R3, R4, RZ ;  /* 0x0000000403ff7210 */ /* 0x000fe20007f1e0ff */
[----:B------:R-:W-:-:S04]  /*a0c0*/  IMAD.MOV.U32 R6, RZ, RZ, R5 ;  /* 0x000000ffff067224 */ /* 0x000fc800078e0005 */
[----:B------:R-:W-:-:S08]  /*a0d0*/  IMAD.WIDE.U32.X R6, R11, R9, R6, P0 ;  /* 0x000000090b067225 */ /* 0x000fd000000e0406 */
.L_x_292:
[----:B------:R-:W3:Y:S01]  /*a0e0*/  LDC.64 R26, c[0x0][0x640] ;  /* 0x00019000ff1a7b82 */ /* 0x000ee20000000a00 */
[-C--:B------:R-:W-:Y:S01]  /*a0f0*/  SHF.R.U64 R11, R6, R0.reuse, R7 ;  /* 0x00000000060b7219 */ /* 0x080fe20000001207 */
[----:B------:R-:W-:Y:S01]  /*a100*/  IMAD.MOV.U32 R19, RZ, RZ, R17 ;  /* 0x000000ffff137224 */ /* 0x000fe200078e0011 */
[----:B------:R-:W-:Y:S01]  /*a110*/  SHF.R.U32.HI R0, RZ, R0, R7 ;  /* 0x00000000ff007219 */ /* 0x000fe20000011607 */
[----:B--2---:R-:W-:Y:S01]  /*a120*/  IMAD.MOV R14, RZ, RZ, -R14 ;  /* 0x000000ffff0e7224 */ /* 0x004fe200078e0a0e */
[----:B------:R-:W-:Y:S01]  /*a130*/  IADD3 R5, P0, RZ, -R11, RZ ;  /* 0x8000000bff057210 */ /* 0x000fe20007f1e0ff */
[----:B------:R-:W-:Y:S01]  /*a140*/  ULDC UR4, c[0x0][0x154] ;  /* 0x0000550000047ab9 */ /* 0x000fe20000000800 */
[----:B------:R-:W-:Y:S01]  /*a150*/  IMAD.MOV.U32 R7, RZ, RZ, 0x1 ;  /* 0x00000001ff077424 */ /* 0x000fe200078e00ff */
[----:B------:R-:W2:Y:S01]  /*a160*/  LDC R4, c[0x0][0x618] ;  /* 0x00018600ff047b82 */ /* 0x000ea20000000800 */
[----:B0-----:R-:W-:Y:S02]  /*a170*/  IMAD R22, R15, R14, R10 ;  /* 0x0000000e0f167224 */ /* 0x001fe400078e020a */
[----:B------:R-:W-:-:S04]  /*a180*/  IMAD.X R3, RZ, RZ, ~R0, P0 ;  /* 0x000000ffff037224 */ /* 0x000fc800000e0e00 */
[-C--:B------:R-:W-:Y:S01]  /*a190*/  IMAD R0, R3, R12.reuse, RZ ;  /* 0x0000000c03007224 */ /* 0x080fe200078e02ff */
[----:B------:R-:W0:Y:S01]  /*a1a0*/  LDC R6, c[0x0][0x608] ;  /* 0x00018200ff067b82 */ /* 0x000e220000000800 */
[----:B-1----:R-:W-:-:S04]  /*a1b0*/  IMAD.WIDE.U32 R2, R5, R12, R18 ;  /* 0x0000000c05027225 */ /* 0x002fc800078e0012 */
[----:B------:R-:W-:Y:S01]  /*a1c0*/  IMAD R5, R5, R13, R0 ;  /* 0x0000000d05057224 */ /* 0x000fe200078e0200 */
[----:B------:R-:W-:Y:S02]  /*a1d0*/  I2FP.F32.U32 R0, R20 ;  /* 0x0000001400007245 */ /* 0x000fe40000201000 */
[----:B------:R-:W1:Y:S01]  /*a1e0*/  LDC R24, c[0x0][0x658] ;  /* 0x00019600ff187b82 */ /* 0x000e620000000800 */
[----:B------:R-:W-:Y:S01]  /*a1f0*/  IMAD.IADD R3, R3, 0x1, R5 ;  /* 0x0000000103037824 */ /* 0x000fe200078e0205 */
[----:B---3--:R-:W-:Y:S01]  /*a200*/  ISETP.NE.U32.AND P0, PT, R26, RZ, PT ;  /* 0x000000ff1a00720c */ /* 0x008fe20003f05070 */
[----:B------:R-:W-:Y:S01]  /*a210*/  FMUL R0, R0, UR4 ;  /* 0x0000000400007c20 */ /* 0x000fe20008400000 */
[----:B------:R-:W-:Y:S02]  /*a220*/  IMAD.MOV.U32 R5, RZ, RZ, -0x1 ;  /* 0xffffffffff057424 */ /* 0x000fe400078e00ff */
[----:B------:R-:W-:Y:S01]  /*a230*/  ISETP.NE.AND.EX P0, PT, R27, RZ, PT, P0 ;  /* 0x000000ff1b00720c */ /* 0x000fe20003f05300 */
[----:B------:R3:W4:Y:S01]  /*a240*/  F2I.U32.TRUNC.NTZ R12, R0 ;  /* 0x00000000000c7305 */ /* 0x000722000020f000 */
[----:B------:R-:W3:Y:S01]  /*a250*/  LDC R15, c[0x0][0x148] ;  /* 0x00005200ff0f7b82 */ /* 0x000ee20000000800 */
[----:B--2---:R-:W-:-:S02]  /*a260*/  SHF.R.U64 R10, R2, R4, R3 ;  /* 0x00000004020a7219 */ /* 0x004fc40000001203 */
[----:B------:R-:W-:-:S05]  /*a270*/  SHF.R.U32.HI R3, RZ, R4, R3 ;  /* 0x00000004ff037219 */ /* 0x000fca0000011603 */
[----:B------:R-:W2:Y:S01]  /*a280*/  LDC R14, c[0x0][0x600] ;  /* 0x00018000ff0e7b82 */ /* 0x000ea20000000800 */
[-CC-:B0-----:R-:W-:Y:S02]  /*a290*/  SHF.R.U64 R8, R10, R6.reuse, R3.reuse ;  /* 0x000000060a087219 */ /* 0x181fe40000001203 */
[----:B------:R-:W-:-:S05]  /*a2a0*/  SHF.R.U32.HI R3, RZ, R6, R3 ;  /* 0x00000006ff037219 */ /* 0x000fca0000011603 */
[----:B------:R-:W0:Y:S01]  /*a2b0*/  LDC R21, c[0x0][0x648] ;  /* 0x00019200ff157b82 */ /* 0x000e220000000800 */
[-CC-:B-1----:R-:W-:Y:S02]  /*a2c0*/  SHF.R.U64 R13, R8, R24.reuse, R3.reuse ;  /* 0x00000018080d7219 */ /* 0x182fe40000001203 */
[-C--:B------:R-:W-:Y:S02]  /*a2d0*/  SHF.L.U32 R5, R5, R24.reuse, RZ ;  /* 0x0000001805057219 */ /* 0x080fe400000006ff */
[-C--:B------:R-:W-:Y:S01]  /*a2e0*/  SHF.R.U32.HI R3, RZ, R24.reuse, R3 ;  /* 0x00000018ff037219 */ /* 0x080fe20000011603 */
[----:B------:R-:W-:Y:S01]  /*a2f0*/  IMAD.MOV.U32 R2, RZ, RZ, R13 ;  /* 0x000000ffff027224 */ /* 0x000fe200078e000d */
[----:B------:R-:W-:Y:S01]  /*a300*/  SHF.L.U32 R24, R7, R24, RZ ;  /* 0x0000001807187219 */ /* 0x000fe200000006ff */
[----:B------:R-:W1:Y:S01]  /*a310*/  LDC R25, c[0x0][0x638] ;  /* 0x00018e00ff197b82 */ /* 0x000e620000000800 */
[----:B------:R-:W-:-:S07]  /*a320*/  LOP3.LUT R19, RZ, R5, RZ, 0x33, !PT ;  /* 0x00000005ff137212 */ /* 0x000fce00078e33ff */
[----:B------:R-:W0:Y:S01]  /*a330*/  LDC R28, c[0x0][0x610] ;  /* 0x00018400ff1c7b82 */ /* 0x000e220000000800 */
[----:B----4-:R-:W-:Y:S05]  /*a340*/  @!P0 BRA `(.L_x_293) ;  /* 0x0000000000288947 */ /* 0x010fea0003800000 */
[----:B---3--:R-:W3:Y:S02]  /*a350*/  LDC R0, c[0x0][0x64c] ;  /* 0x00019300ff007b82 */ /* 0x008ee40000000800 */
[----:B---3--:R-:W-:-:S05]  /*a360*/  IADD3 R7, P0, R13, R0, RZ ;  /* 0x000000000d077210 */ /* 0x008fca0007f1e0ff */
        /* <DEDUP_REMOVED lines=8> */
.L_x_293:
[----:B------:R-:W4:Y:S01]  /*a3f0*/  LDC R4, c[0x0][0x65c] ;  /* 0x00019700ff047b82 */ /* 0x000f220000000800 */
[----:B0--3--:R-:W-:Y:S01]  /*a400*/  SHF.R.U64 R0, R2, R21, R3 ;  /* 0x0000001502007219 */ /* 0x009fe20000001203 */
[----:B--2---:R-:W-:Y:S01]  /*a410*/  VIADD R3, R14, 0xffffffff ;  /* 0xffffffff0e037836 */ /* 0x004fe20000000000 */
[----:B------:R-:W-:Y:S01]  /*a420*/  LOP3.LUT R19, R8, R19, RZ, 0xc0, !PT ;  /* 0x0000001308137212 */ /* 0x000fe200078ec0ff */
[----:B------:R-:W-:Y:S02]  /*a430*/  IMAD.MOV R12, RZ, RZ, -R12 ;  /* 0x000000ffff0c7224 */ /* 0x000fe400078e0a0c */
[----:B------:R-:W-:Y:S01]  /*a440*/  IMAD.MOV R2, RZ, RZ, -R0 ;  /* 0x000000ffff027224 */ /* 0x000fe200078e0a00 */
[----:B------:R-:W-:Y:S01]  /*a450*/  LOP3.LUT R3, R10, R3, RZ, 0xc0, !PT ;  /* 0x000000030a037212 */ /* 0x000fe200078ec0ff */
[----:B------:R-:W-:Y:S02]  /*a460*/  IMAD R19, R24, R0, R19 ;  /* 0x0000000018137224 */ /* 0x000fe400078e0213 */
[----:B-1----:R-:W-:-:S04]  /*a470*/  IMAD R0, R2, R25, R13 ;  /* 0x0000001902007224 */ /* 0x002fc800078e020d */
[----:B------:R-:W-:Y:S01]  /*a480*/  IMAD R2, R0, R14, R3 ;  /* 0x0000000e00027224 */ /* 0x000fe200078e0203 */
[----:B----4-:R-:W-:Y:S01]  /*a490*/  ISETP.NE.AND P0, PT, R4, 0x1, PT ;  /* 0x000000010400780c */ /* 0x010fe20003f05270 */
[----:B------:R-:W-:-:S05]  /*a4a0*/  IMAD.MOV.U32 R4, RZ, RZ, 0x1 ;  /* 0x00000001ff047424 */ /* 0x000fca00078e00ff */
[----:B------:R-:W-:-:S07]  /*a4b0*/  PRMT R0, R4, 0x7610, R0 ;  /* 0x0000761004007816 */ /* 0x000fce0000000000 */
[----:B------:R-:W-:-:S04]  /*a4c0*/  @P0 IMAD R22, R15, R12, R20 ;  /* 0x0000000c0f160224 */ /* 0x000fc800078e0214 */
[----:B------:R-:W-:-:S05]  /*a4d0*/  IMAD R19, R19, R28, R22 ;  /* 0x0000001c13137224 */ /* 0x000fca00078e0216 */
[----:B------:R-:W-:Y:S02]  /*a4e0*/  SEL R22, R2, R19, !P0 ;  /* 0x0000001302167207 */ /* 0x000fe40004000000 */
[----:B------:R-:W-:Y:S01]  /*a4f0*/  SEL R19, R19, R2, !P0 ;  /* 0x0000000213137207 */ /* 0x000fe20004000000 */
[----:B------:R-:W-:-:S07]  /*a500*/  IMAD.MOV.U32 R2, RZ, RZ, R11 ;  /* 0x000000ffff027224 */ /* 0x000fce00078e000b */
.L_x_291:
[----:B------:R-:W-:Y:S02]  /*a510*/  LOP3.LUT P0, RZ, R0, 0xff, RZ, 0xc0, !PT ;  /* 0x000000ff00ff7812 */ /* 0x000fe4000780c0ff */
[----:B------:R-:W-:-:S11]  /*a520*/  LOP3.LUT R177, R177, 0x1, RZ, 0x3c, !PT ;  /* 0x00000001b1b17812 */ /* 0x000fd600078e3cff */
[----:B------:R-:W-:Y:S05]  /*a530*/  @P0 BRA `(.L_x_294) ;  /* 0xffffff7000300947 */ /* 0x000fea000383ffff */
[----:B------:R-:W-:Y:S05]  /*a540*/  EXIT ;  /* 0x000000000000794d */ /* 0x000fea0003800000 */
.L_x_17:
[----:B------:R-:W-:-:S08]  /*a550*/  ISETP.NE.AND P0, PT, R5, RZ, PT ;  /* 0x000000ff0500720c */ /* 0x000fd00003f05270 */
[----:B0-2---:R-:W0:-:S00]  /*a560*/  USETMAXREG.DEALLOC.CTAPOOL 0x28 ;  /* 0x00000028000079c8 */ /* 0x005e0000080e0500 */
[----:B------:R-:W-:Y:S05]  /*a570*/  @P0 EXIT ;  /* 0x000000000000094d */ /* 0x000fea0003800000 */
[----:B0-----:R-:W-:Y:S01]  /*a580*/  LOP3.LUT P0, RZ, R8, 0xff, RZ, 0xc0, !PT ;  /* 0x000000ff08ff7812 */ /* 0x001fe2000780c0ff */
[----:B------:R-:W-:Y:S02]  /*a590*/  IMAD.MOV.U32 R0, RZ, RZ, 0x1 ;  /* 0x00000001ff007424 */ /* 0x000fe400078e00ff */
[----:B------:R-:W-:-:S10]  /*a5a0*/  IMAD.MOV.U32 R8, RZ, RZ, RZ ;  /* 0x000000ffff087224 */ /* 0x000fd400078e00ff */
[----:B------:R-:W-:Y:S05]  /*a5b0*/  @!P0 BRA `(.L_x_295) ;  /* 0x0000000c00388947 */ /* 0x000fea0003800000 */
[----:B------:R-:W0:Y:S01]  /*a5c0*/  S2UR UR8, SR_CgaCtaId ;  /* 0x00000000000879c3 */ /* 0x000e220000008800 */
[----:B------:R-:W-:Y:S01]  /*a5d0*/  LOP3.LUT P0, RZ, R4, 0x1f, RZ, 0xc0, !PT ;  /* 0x0000001f04ff7812 */ /* 0x000fe2000780c0ff */
[----:B------:R-:W-:Y:S01]  /*a5e0*/  ULDC UR5, c[0x0][0x658] ;  /* 0x0001960000057ab9 */ /* 0x000fe20000000800 */
[----:B------:R-:W-:Y:S01]  /*a5f0*/  UMOV UR6, 0xffffffff ;  /* 0xffffffff00067882 */ /* 0x000fe20000000000 */
[----:B------:R-:W-:Y:S01]  /*a600*/  BSSY B0, `(.L_x_295) ;  /* 0x00000c9000007945 */ /* 0x000fe20003800000 */
[----:B------:R-:W-:Y:S01]  /*a610*/  USHF.L.U32 UR6, UR6, UR5, URZ ;  /* 0x0000000506067299 */ /* 0x000fe2000800063f */
[C---:B------:R-:W-:Y:S01]  /*a620*/  ISETP.NE.AND P2, PT, R3.reuse, RZ, PT ;  /* 0x000000ff0300720c */ /* 0x040fe20003f45270 */
[----:B------:R-:W-:Y:S01]  /*a630*/  IMAD.MOV.U32 R9, RZ, RZ, 0x1 ;  /* 0x00000001ff097424 */ /* 0x000fe200078e00ff */
[----:B------:R-:W-:Y:S01]  /*a640*/  ISETP.NE.OR P0, PT, R3, RZ, !P0 ;  /* 0x000000ff0300720c */ /* 0x000fe20004705670 */
[----:B------:R-:W-:Y:S01]  /*a650*/  IMAD.MOV.U32 R0, RZ, RZ, 0x1 ;  /* 0x00000001ff007424 */ /* 0x000fe200078e00ff */
[----:B------:R-:W-:Y:S01]  /*a660*/  LOP3.LUT R6, R16, 0x2, RZ, 0xfc, !PT ;  /* 0x0000000210067812 */ /* 0x000fe200078efcff */
[----:B------:R-:W-:Y:S01]  /*a670*/  IMAD.MOV.U32 R8, RZ, RZ, RZ ;  /* 0x000000ffff087224 */ /* 0x000fe200078e00ff */
[----:B------:R-:W-:Y:S01]  /*a680*/  ULDC UR4, c[0x0][0x600] ;  /* 0x0001800000047ab9 */ /* 0x000fe20000000800 */
[----:B------:R-:W-:Y:S01]  /*a690*/  UMOV UR7, 0x1 ;  /* 0x0000000100077882 */ /* 0x000fe20000000000 */
[----:B------:R-:W-:-:S02]  /*a6a0*/  UIADD3 UR22, UR40, 0x1, URZ ;  /* 0x0000000128167890 */ /* 0x000fc4000fffe03f */
[----:B------:R-:W-:Y:S02]  /*a6b0*/  UIADD3 UR15, UR4, -0x1, URZ ;  /* 0xffffffff040f7890 */ /* 0x000fe4000fffe03f */
[----:B------:R-:W-:Y:S02]  /*a6c0*/  USHF.L.U32 UR17, UR7, UR5, URZ ;  /* 0x0000000507117299 */ /* 0x000fe4000800063f */
[----:B------:R-:W-:Y:S01]  /*a6d0*/  ULOP3.LUT UR16, URZ, UR6, URZ, 0x33, !UPT ;  /* 0x000000063f107292 */ /* 0x000fe2000f8e333f */
[----:B------:R-:W-:Y:S01]  /*a6e0*/  ULDC.64 UR20, c[0x0][0x198] ;  /* 0x0000660000147ab9 */ /* 0x000fe20000000a00 */
[----:B0-----:R-:W-:-:S10]  /*a6f0*/  IMAD.U32 R7, RZ, RZ, UR8 ;  /* 0x00000008ff077e24 */ /* 0x001fd4000f8e00ff */
.L_x_307:
[----:B------:R-:W-:-:S03]  /*a700*/  UMOV UR4, 0xffffffff ;  /* 0xffffffff00047882 */ /* 0x000fc60000000000 */
[----:B------:R-:W-:Y:S05]  /*a710*/  BRA.DIV UR4, `(.L_x_296) ;  /* 0x0000000e04d07947 */ /* 0x000fea000b800000 */
[----:B------:R-:W-:-:S13]  /*a720*/  ELECT P6, URZ, PT ;  /* 0x00000000003f782f */ /* 0x000fda00038c0000 */
.L_x_319:
[----:B------:R-:W0:Y:S01]  /*a730*/  LDC R3, c[0x0][0x28c] ;  /* 0x0000a300ff037b82 */ /* 0x000e220000000800 */
[----:B------:R-:W-:Y:S01]  /*a740*/  BSSY B1, `(.L_x_297) ;  /* 0x000003c000017945 */ /* 0x000fe20003800000 */
[----:B0-----:R-:W-:-:S13]  /*a750*/  ISETP.LT.OR P6, PT, R3, 0x1, !P6 ;  /* 0x000000010300780c */ /* 0x001fda00077c1670 */
[----:B------:R-:W-:Y:S05]  /*a760*/  @P6 BRA `(.L_x_298) ;  /* 0x0000000000e46947 */ /* 0x000fea0003800000 */
[----:B------:R-:W-:Y:S02]  /*a770*/  IMAD R7, R19, 0x2, R7 ;  /* 0x0000000213077824 */ /* 0x000fe400078e0207 */
[----:B------:R-:W-:Y:S02]  /*a780*/  IMAD.SHL.U32 R22, R22, 0x100, RZ ;  /* 0x0000010016167824 */ /* 0x000fe400078e00ff */
[----:B------:R-:W-:Y:S02]  /*a790*/  IMAD.MOV.U32 R14, RZ, RZ, RZ ;  /* 0x000000ffff0e7224 */ /* 0x000fe400078e00ff */
[----:B------:R-:W-:Y:S02]  /*a7a0*/  IMAD.U32 R15, RZ, RZ, UR22 ;  /* 0x00000016ff0f7e24 */ /* 0x000fe4000f8e00ff */
[----:B------:R-:W-:Y:S02]  /*a7b0*/  IMAD.MOV.U32 R3, RZ, RZ, R0 ;  /* 0x000000ffff037224 */ /* 0x000fe400078e0000 */
[----:B------:R-:W-:-:S02]  /*a7c0*/  IMAD.MOV.U32 R4, RZ, RZ, R8 ;  /* 0x000000ffff047224 */ /* 0x000fc400078e0008 */
[----:B------:R-:W-:-:S07]  /*a7d0*/  IMAD.SHL.U32 R11, R7, 0x20, RZ ;  /* 0x00000020070b7824 */ /* 0x000fce00078e00ff */
.L_x_302:
[----:B------:R-:W0:Y:S01]  /*a7e0*/  S2UR UR4, SR_CgaCtaId ;  /* 0x00000000000479c3 */ /* 0x000e220000008800 */
[----:B------:R-:W-:Y:S02]  /*a7f0*/  MOV R10, 0x400 ;  /* 0x00000400000a7802 */ /* 0x000fe40000000f00 */
[----:B------:R-:W-:Y:S01]  /*a800*/  SHF.L.U32 R5, R3, 0x1f, RZ ;  /* 0x0000001f03057819 */ /* 0x000fe200000006ff */
[----:B0-----:R-:W-:-:S05]  /*a810*/  IMAD.U32 R7, RZ, RZ, UR4 ;  /* 0x00000004ff077e24 */ /* 0x001fca000f8e00ff */
[----:B------:R-:W-:Y:S02]  /*a820*/  LEA R13, R7, R10, 0x18 ;  /* 0x0000000a070d7211 */ /* 0x000fe400078ec0ff */
[----:B------:R-:W0:Y:S03]  /*a830*/  @!P2 LDC R10, c[0x0][0x500] ;  /* 0x00014000ff0aab82 */ /* 0x000e260000000800 */
[----:B------:R-:W-:-:S04]  /*a840*/  IMAD R12, R4, 0x8, R13 ;  /* 0x00000008040c7824 */ /* 0x000fc800078e020d */
[----:B------:R-:W1:Y:S02]  /*a850*/  SYNCS.PHASECHK.TRANS64.TRYWAIT P1, [R12+URZ+0x18], R5 ;  /* 0x000018050c0075a7 */ /* 0x000e64000802017f */
[----:B-1----:R-:W-:Y:S05]  /*a860*/  @!P1 BRA `(.L_x_299) ;  /* 0x0000000c009c9947 */ /* 0x002fea0003800000 */
.L_x_320:
[----:B-1----:R-:W-:Y:S01]  /*a870*/  PRMT R5, R6, 0x9910, RZ ;  /* 0x0000991006057816 */ /* 0x002fe200000000ff */
[----:B0-----:R0:W-:Y:S03]  /*a880*/  @!P2 SYNCS.ARRIVE.TRANS64 RZ, [R12+URZ], R10 ;  /* 0x0000000a0cffa9a7 */ /* 0x0011e6000800003f */
[----:B------:R-:W-:-:S13]  /*a890*/  ISETP.NE.AND P1, PT, R5, 0x2, PT ;  /* 0x000000020500780c */ /* 0x000fda0003f25270 */
[----:B0-----:R-:W-:Y:S05]  /*a8a0*/  @P1 BRA `(.L_x_300) ;  /* 0x0000000000041947 */ /* 0x001fea0003800000 */
[----:B------:R-:W-:Y:S01]  /*a8b0*/  BPT.TRAP 0x1 ;  /* 0x000000040000795c */ /* 0x000fe20000300000 */
.L_x_300:
[----:B------:R-:W-:Y:S05]  /*a8c0*/  @P0 BRA `(.L_x_301) ;  /* 0x0000000000040947 */ /* 0x000fea0003800000 */
[----:B------:R-:W-:Y:S01]  /*a8d0*/  BPT.TRAP 0x1 ;  /* 0x000000040000795c */ /* 0x000fe20000300000 */
.L_x_301:
[----:B------:R-:W-:Y:S01]  /*a8e0*/  IMAD R5, R4, 0x2, R7 ;  /* 0x0000000204057824 */ /* 0x000fe200078e0207 */
[----:B------:R-:W-:Y:S01]  /*a8f0*/  R2UR UR9, R12 ;  /* 0x000000000c0972ca */ /* 0x000fe200000e0000 */
[----:B------:R-:W-:Y:S01]  /*a900*/  VIADD R15, R15, 0xffffffff ;  /* 0xffffffff0f0f7836 */ /* 0x000fe20000000000 */
[----:B------:R-:W-:Y:S01]  /*a910*/  UIADD3 UR4, UP0, UR20, 0xf0, URZ ;  /* 0x000000f014047890 */ /* 0x000fe2000ff1e03f */
[----:B------:R-:W-:Y:S01]  /*a920*/  IMAD.SHL.U32 R5, R5, 0x400, RZ ;  /* 0x0000040005057824 */ /* 0x000fe200078e00ff */
[----:B------:R-:W-:Y:S01]  /*a930*/  R2UR UR11, R11 ;  /* 0x000000000b0b72ca */ /* 0x000fe200000e0000 */
[----:B------:R-:W-:Y:S01]  /*a940*/  UIADD3 UR24, UP1, UR20, 0x1f0, URZ ;  /* 0x000001f014187890 */ /* 0x000fe2000ff3e03f */
[----:B------:R-:W-:Y:S01]  /*a950*/  R2UR UR10, R14 ;  /* 0x000000000e0a72ca */ /* 0x000fe200000e0000 */
[--C-:B------:R-:W-:Y:S01]  /*a960*/  IMAD R5, R5, 0x4, R13.reuse ;  /* 0x0000000405057824 */ /* 0x100fe200078e020d */
[----:B------:R-:W-:Y:S01]  /*a970*/  R2UR UR12, R2 ;  /* 0x00000000020c72ca */ /* 0x000fe200000e0000 */
[----:B------:R-:W-:Y:S01]  /*a980*/  IMAD R13, R4, 0x8000, R13 ;  /* 0x00008000040d7824 */ /* 0x000fe200078e020d */
[----:B------:R-:W-:Y:S01]  /*a990*/  R2UR UR18, R22 ;  /* 0x00000000161272ca */ /* 0x000fe200000e0000 */
[----:B------:R-:W-:Y:S01]  /*a9a0*/  VIADD R4, R4, 0x1 ;  /* 0x0000000104047836 */ /* 0x000fe20000000000 */
[----:B------:R-:W-:Y:S01]  /*a9b0*/  R2UR UR5, R5 ;  /* 0x00000000050572ca */ /* 0x000fe200000e0000 */
[----:B------:R-:W-:Y:S01]  /*a9c0*/  UIADD3.X UR25, URZ, UR21, URZ, UP1, !UPT ;  /* 0x000000153f197290 */ /* 0x000fe20008ffe43f */
[----:B------:R-:W-:Y:S01]  /*a9d0*/  R2UR UR8, R13 ;  /* 0x000000000d0872ca */ /* 0x000fe200000e0000 */
[----:B------:R-:W-:Y:S01]  /*a9e0*/  UMOV UR19, 0x30000 ;  /* 0x0003000000137882 */ /* 0x000fe20000000000 */
[----:B------:R-:W-:Y:S01]  /*a9f0*/  ISETP.GT.AND P3, PT, R15, 0x1, PT ;  /* 0x000000010f00780c */ /* 0x000fe20003f64270 */
[----:B------:R-:W-:Y:S01]  /*aa00*/  UMOV UR6, 0x0 ;  /* 0x0000000000067882 */ /* 0x000fe20000000000 */
[----:B------:R-:W-:Y:S01]  /*aa10*/  UMOV UR7, 0x10000000 ;  /* 0x1000000000077882 */ /* 0x000fe20000000000 */
[----:B------:R-:W-:Y:S01]  /*aa20*/  ISETP.NE.AND P1, PT, R4, 0x3, PT ;  /* 0x000000030400780c */ /* 0x000fe20003f25270 */
[----:B------:R-:W-:-:S03]  /*aa30*/  VIADD R14, R14, 0x20 ;  /* 0x000000200e0e7836 */ /* 0x000fc60000000000 */
[----:B------:R-:W-:Y:S02]  /*aa40*/  SEL R10, RZ, 0x1, P1 ;  /* 0x00000001ff0a7807 */ /* 0x000fe40000800000 */
[----:B------:R-:W-:Y:S01]  /*aa50*/  UIADD3 UR13, UR5, 0x100, URZ ;  /* 0x00000100050d7890 */ /* 0x000fe2000fffe03f */
[----:B------:R-:W-:Y:S01]  /*aa60*/  SEL R4, R4, RZ, P1 ;  /* 0x000000ff04047207 */ /* 0x000fe20000800000 */
[----:B------:R-:W-:Y:S01]  /*aa70*/  UIADD3.X UR5, URZ, UR21, URZ, UP0, !UPT ;  /* 0x000000153f057290 */ /* 0x000fe200087fe43f */
[----:B------:R-:W-:Y:S01]  /*aa80*/  LOP3.LUT R3, R3, R10, RZ, 0x3c, !PT ;  /* 0x0000000a03037212 */ /* 0x000fe200078e3cff */
[----:B------:R-:W-:-:S03]  /*aa90*/  UIADD3 UR14, UR8, 0x6100, URZ ;  /* 0x00006100080e7890 */ /* 0x000fc6000fffe03f */
[----:B------:R-:W-:-:S04]  /*aaa0*/  UMOV UR8, UR13 ;  /* 0x0000000d00087c82 */ /* 0x000fc80008000000 */
[----:B------:R0:W-:Y:S02]  /*aab0*/  UTMALDG.3D.MULTICAST [UR8], [UR4], UR19, desc[UR6] ;  /* 0x00000608040073b4 */ /* 0x0001e40008011813 */
[----:B0-----:R-:W-:Y:S01]  /*aac0*/  UMOV UR8, UR14 ;  /* 0x0000000e00087c82 */ /* 0x001fe20008000000 */
[----:B------:R-:W-:Y:S02]  /*aad0*/  UMOV UR11, UR18 ;  /* 0x00000012000b7c82 */ /* 0x000fe40008000000 */
[----:B------:R0:W-:Y:S02]  /*aae0*/  UTMALDG.3D [UR8], [UR24], desc[UR6] ;  /* 0x00000608180075b4 */ /* 0x0001e40008011000 */
[----:B0-----:R-:W-:Y:S05]  /*aaf0*/  @P3 BRA `(.L_x_302) ;  /* 0xfffffffc00383947 */ /* 0x001fea000383ffff */
.L_x_298:
[----:B------:R-:W-:Y:S05]  /*ab00*/  BSYNC B1 ;  /* 0x0000000000017941 */ /* 0x000fea0003800000 */
.L_x_297:
[----:B------:R-:W2:Y:S01]  /*ab10*/  LDL.64 R12, [R1] ;  /* 0x00000000010c7983 */ /* 0x000ea20000100a00 */
[----:B------:R-:W-:Y:S01]  /*ab20*/  LOP3.LUT P4, RZ, R9, 0xff, RZ, 0xc0, !PT ;  /* 0x000000ff09ff7812 */ /* 0x000fe2000788c0ff */
[----:B------:R-:W-:Y:S01]  /*ab30*/  VIADD R8, R8, UR40 ;  /* 0x0000002808087c36 */ /* 0x000fe20008000000 */
[----:B------:R-:W-:Y:S01]  /*ab40*/  ULDC.64 UR4, c[0x0][0x650] ;  /* 0x0001940000047ab9 */ /* 0x000fe20000000a00 */
[----:B------:R-:W-:Y:S01]  /*ab50*/  IMAD.U32 R5, RZ, RZ, UR40 ;  /* 0x00000028ff057e24 */ /* 0x000fe2000f8e00ff */
[----:B------:R-:W-:Y:S01]  /*ab60*/  UISETP.GE.U32.AND UP0, UPT, UR40, 0x3, UPT ;  /* 0x000000032800788c */ /* 0x000fe2000bf06070 */
[----:B------:R-:W-:Y:S01]  /*ab70*/  BSSY B1, `(.L_x_303) ;  /* 0x000006f000017945 */ /* 0x000fe20003800000 */
[----:B------:R-:W-:Y:S01]  /*ab80*/  ISETP.GT.U32.AND P1, PT, R8, 0x2, PT ;  /* 0x000000020800780c */ /* 0x000fe20003f24070 */
[----:B------:R-:W-:Y:S01]  /*ab90*/  IMAD.MOV.U32 R19, RZ, RZ, -0x1 ;  /* 0xffffffffff137424 */ /* 0x000fe200078e00ff */
[----:B------:R-:W-:Y:S01]  /*aba0*/  PRMT R9, RZ, 0x7610, R9 ;  /* 0x00007610ff097816 */ /* 0x000fe20000000009 */
[----:B------:R-:W-:Y:S01]  /*abb0*/  IMAD.MOV.U32 R22, RZ, RZ, -0x1 ;  /* 0xffffffffff167424 */ /* 0x000fe200078e00ff */
[----:B------:R-:W-:-:S02]  /*abc0*/  ISETP.LT.U32.AND P1, PT, R5, 0x3, P1 ;  /* 0x000000030500780c */ /* 0x000fc40000f21070 */
[----:B------:R-:W-:Y:S01]  /*abd0*/  PLOP3.LUT P3, PT, PT, PT, UP0, 0x80, 0x0 ;  /* 0x000000000000781c */ /* 0x000fe20003f6f008 */
[----:B------:R-:W0:Y:S01]  /*abe0*/  @P4 S2R R7, SR_CgaCtaId ;  /* 0x0000000000074919 */ /* 0x000e220000008800 */
[----:B------:R-:W-:-:S04]  /*abf0*/  @P4 MOV R2, 0x400 ;  /* 0x0000040000024802 */ /* 0x000fc80000000f00 */
[----:B0-----:R-:W-:Y:S01]  /*ac00*/  @P4 LEA R4, R7, R2, 0x18 ;  /* 0x0000000207044211 */ /* 0x001fe200078ec0ff */
[----:B------:R-:W-:-:S03]  /*ac10*/  IMAD.WIDE.U32 R2, R8, -0x55555555, RZ ;  /* 0xaaaaaaab08027825 */ /* 0x000fc600078e00ff */
[----:B------:R0:W-:Y:S01]  /*ac20*/  @P4 SYNCS.ARRIVE.TRANS64.A1T0 RZ, [R4+URZ+0x68], RZ ;  /* 0x000068ff04ff49a7 */ /* 0x0001e2000810003f */
[----:B------:R-:W-:Y:S01]  /*ac30*/  IMAD.MOV.U32 R2, RZ, RZ, -0x1 ;  /* 0xffffffffff027424 */ /* 0x000fe200078e00ff */
[----:B------:R-:W-:Y:S02]  /*ac40*/  SHF.R.U32.HI R5, RZ, 0x1, R3 ;  /* 0x00000001ff057819 */ /* 0x000fe40000011603 */
[----:B------:R-:W-:-:S03]  /*ac50*/  SEL R3, RZ, 0x1, !P1 ;  /* 0x00000001ff037807 */ /* 0x000fc60004800000 */
[----:B------:R-:W-:Y:S01]  /*ac60*/  IMAD R8, R5, -0x3, R8 ;  /* 0xfffffffd05087824 */ /* 0x000fe200078e0208 */
[----:B------:R-:W-:Y:S02]  /*ac70*/  LOP3.LUT R0, R0, R3, RZ, 0x3c, !PT ;  /* 0x0000000300007212 */ /* 0x000fe400078e3cff */
[----:B------:R-:W-:Y:S02]  /*ac80*/  PRMT R3, RZ, 0x7610, R3 ;  /* 0x00007610ff037816 */ /* 0x000fe40000000003 */
[----:B------:R-:W-:Y:S02]  /*ac90*/  @P3 LOP3.LUT R0, R0, 0x1, R5, 0x78, !PT ;  /* 0x0000000100003812 */ /* 0x000fe400078e7805 */
[----:B--2---:R-:W-:-:S04]  /*aca0*/  IADD3 R18, P4, R18, R12, RZ ;  /* 0x0000000c12127210 */ /* 0x004fc80007f9e0ff */
[----:B------:R-:W-:Y:S01]  /*acb0*/  ISETP.GE.U32.AND P1, PT, R18, UR4, PT ;  /* 0x0000000412007c0c */ /* 0x000fe2000bf26070 */
[----:B------:R-:W-:-:S05]  /*acc0*/  IMAD.X R17, R17, 0x1, R23, P4 ;  /* 0x0000000111117824 */ /* 0x000fca00020e0617 */
[----:B------:R-:W-:-:S13]  /*acd0*/  ISETP.GE.U32.AND.EX P1, PT, R17, UR5, PT, P1 ;  /* 0x0000000511007c0c */ /* 0x000fda000bf26110 */
[----:B0-----:R-:W-:Y:S05]  /*ace0*/  @P1 BRA `(.L_x_304) ;  /* 0x00000004005c1947 */ /* 0x001fea0003800000 */
[----:B------:R-:W0:Y:S01]  /*acf0*/  S2R R12, SR_CTAID.X ;  /* 0x00000000000c7919 */ /* 0x000e220000002500 */
[----:B------:R-:W-:Y:S01]  /*ad00*/  ULDC.64 UR4, c[0x0][0x628] ;  /* 0x00018a0000047ab9 */ /* 0x000fe20000000a00 */
[----:B------:R-:W1:Y:S01]  /*ad10*/  LDC R13, c[0x0][0x144] ;  /* 0x00005100ff0d7b82 */ /* 0x000e620000000800 */
[----:B------:R-:W-:Y:S01]  /*ad20*/  ISETP.NE.U32.AND P1, PT, RZ, UR4, PT ;  /* 0x00000004ff007c0c */ /* 0x000fe2000bf25070 */
[----:B------:R-:W2:Y:S01]  /*ad30*/  S2R R10, SR_CTAID.Y ;  /* 0x00000000000a7919 */ /* 0x000ea20000002600 */
[----:B------:R-:W-:Y:S01]  /*ad40*/  ULDC UR7, c[0x0][0x630] ;  /* 0x00018c0000077ab9 */ /* 0x000fe20000000800 */
[----:B------:R-:W-:Y:S01]  /*ad50*/  ULDC UR8, c[0x0][0x150] ;  /* 0x0000540000087ab9 */ /* 0x000fe20000000800 */
[----:B------:R-:W-:Y:S01]  /*ad60*/  ISETP.NE.AND.EX P1, PT, RZ, UR5, PT, P1 ;  /* 0x00000005ff007c0c */ /* 0x000fe2000bf25310 */
[----:B------:R-:W-:Y:S02]  /*ad70*/  IMAD.MOV.U32 R2, RZ, RZ, R18 ;  /* 0x000000ffff027224 */ /* 0x000fe400078e0012 */
[----:B------:R-:W-:Y:S01]  /*ad80*/  IMAD.MOV.U32 R3, RZ, RZ, R17 ;  /* 0x000000ffff037224 */ /* 0x000fe200078e0011 */
[----:B0-----:R-:W-:-:S09]  /*ad90*/  I2FP.F32.U32 R14, R12 ;  /* 0x0000000c000e7245 */ /* 0x001fd20000201000 */
[----:B------:R-:W-:Y:S05]  /*ada0*/  @!P1 BRA `(.L_x_305) ;  /* 0x0000000000289947 */ /* 0x000fea0003800000 */
[----:B------:R-:W-:Y:S02]  /*adb0*/  ULDC UR6, c[0x0][0x634] ;  /* 0x00018d0000067ab9 */ /* 0x000fe40000000800 */
[----:B------:R-:W-:-:S05]  /*adc0*/  IADD3 R3, P1, R18, UR6, RZ ;  /* 0x0000000612037c10 */ /* 0x000fca000ff3e0ff */
[----:B------:R-:W-:-:S04]  /*add0*/  IMAD.X R11, RZ, RZ, R17, P1 ;  /* 0x000000ffff0b7224 */ /* 0x000fc800008e0611 */
[----:B------:R-:W-:-:S04]  /*ade0*/  IMAD.WIDE.U32 R4, R11, UR4, RZ ;  /* 0x000000040b047c25 */ /* 0x000fc8000f8e00ff */
[----:B------:R-:W-:-:S04]  /*adf0*/  IMAD.WIDE.U32 R4, P1, R3, UR5, R4 ;  /* 0x0000000503047c25 */ /* 0x000fc8000f820004 */
[----:B------:R-:W-:-:S04]  /*ae00*/  IMAD.WIDE.U32 R2, R3, UR4, RZ ;  /* 0x0000000403027c25 */ /* 0x000fc8000f8e00ff */
[----:B------:R-:W-:Y:S01]  /*ae10*/  IMAD.MOV.U32 R2, RZ, RZ, R5 ;  /* 0x000000ffff027224 */ /* 0x000fe200078e0005 */
[----:B------:R-:W-:Y:S01]  /*ae20*/  IADD3 RZ, P3, R3, R4, RZ ;  /* 0x0000000403ff7210 */ /* 0x000fe20007f7e0ff */
[----:B------:R-:W-:-:S04]  /*ae30*/  IMAD.X R3, RZ, RZ, RZ, P1 ;  /* 0x000000ffff037224 */ /* 0x000fc800008e06ff */
[----:B------:R-:W-:-:S08]  /*ae40*/  IMAD.WIDE.U32.X R2, R11, UR5, R2, P3 ;  /* 0x000000050b027c25 */ /* 0x000fd000098e0402 */
.L_x_305:
[----:B------:R-:W-:Y:S01]  /*ae50*/  FMUL R14, R14, UR8 ;  /* 0x000000080e0e7c20 */ /* 0x000fe20008400000 */
[--C-:B------:R-:W-:Y:S01]  /*ae60*/  SHF.R.U64 R11, R2, UR7, R3.reuse ;  /* 0x00000007020b7c19 */ /* 0x100fe20008001203 */
[----:B------:R-:W-:Y:S01]  /*ae70*/  ULDC.64 UR4, c[0x0][0x620] ;  /* 0x0001880000047ab9 */ /* 0x000fe20000000a00 */
[----:B------:R-:W-:Y:S01]  /*ae80*/  SHF.R.U32.HI R2, RZ, UR7, R3 ;  /* 0x00000007ff027c19 */ /* 0x000fe20008011603 */
[----:B------:R-:W-:Y:S01]  /*ae90*/  IMAD.MOV.U32 R3, RZ, RZ, R17 ;  /* 0x000000ffff037224 */ /* 0x000fe200078e0011 */
[----:B------:R-:W-:Y:S01]  /*aea0*/  IADD3 R15, P1, RZ, -R11, RZ ;  /* 0x8000000bff0f7210 */ /* 0x000fe20007f3e0ff */
[----:B------:R-:W0:Y:S01]  /*aeb0*/  F2I.U32.TRUNC.NTZ R14, R14 ;  /* 0x0000000e000e7305 */ /* 0x000e22000020f000 */
[----:B------:R-:W-:-:S03]  /*aec0*/  ULDC.64 UR6, c[0x0][0x640] ;  /* 0x0001900000067ab9 */ /* 0x000fc60000000a00 */
[----:B------:R-:W-:Y:S01]  /*aed0*/  IMAD.X R2, RZ, RZ, ~R2, P1 ;  /* 0x000000ffff027224 */ /* 0x000fe200008e0e02 */
[----:B------:R-:W-:-:S03]  /*aee0*/  ISETP.NE.U32.AND P1, PT, RZ, UR6, PT ;  /* 0x00000006ff007c0c */ /* 0x000fc6000bf25070 */
[----:B------:R-:W-:Y:S01]  /*aef0*/  IMAD R2, R2, UR4, RZ ;  /* 0x0000000402027c24 */ /* 0x000fe2000f8e02ff */
[----:B------:R-:W-:-:S03]  /*af00*/  ISETP.NE.AND.EX P1, PT, RZ, UR7, PT, P1 ;  /* 0x00000007ff007c0c */ /* 0x000fc6000bf25310 */
[C---:B------:R-:W-:Y:S01]  /*af10*/  IMAD R5, R15.reuse, UR5, R2 ;  /* 0x000000050f057c24 */ /* 0x040fe2000f8e0202 */
[----:B------:R-:W-:Y:S01]  /*af20*/  ULDC UR5, c[0x0][0x154] ;  /* 0x0000550000057ab9 */ /* 0x000fe20000000800 */
[----:B------:R-:W-:Y:S02]  /*af30*/  IMAD.MOV.U32 R2, RZ, RZ, R18 ;  /* 0x000000ffff027224 */ /* 0x000fe400078e0012 */
[----:B0-----:R-:W-:Y:S02]  /*af40*/  IMAD.MOV R4, RZ, RZ, -R14 ;  /* 0x000000ffff047224 */ /* 0x001fe400078e0a0e */
[----:B------:R-:W-:Y:S01]  /*af50*/  IMAD.WIDE.U32 R2, R15, UR4, R2 ;  /* 0x000000040f027c25 */ /* 0x000fe2000f8e0002 */
[----:B------:R-:W-:-:S03]  /*af60*/  ULDC UR4, c[0x0][0x618] ;  /* 0x0001860000047ab9 */ /* 0x000fc60000000800 */
[----:B-1----:R-:W-:Y:S01]  /*af70*/  IMAD R12, R13, R4, R12 ;  /* 0x000000040d0c7224 */ /* 0x002fe200078e020c */
[----:B--2---:R-:W-:Y:S01]  /*af80*/  I2FP.F32.U32 R4, R10 ;  /* 0x0000000a00047245 */ /* 0x004fe20000201000 */
[----:B------:R-:W0:Y:S01]  /*af90*/  LDC R13, c[0x0][0x148] ;  /* 0x00005200ff0d7b82 */ /* 0x000e220000000800 */
[----:B------:R-:W-:-:S03]  /*afa0*/  IMAD.IADD R3, R3, 0x1, R5 ;  /* 0x0000000103037824 */ /* 0x000fc600078e0205 */
[----:B------:R-:W-:Y:S02]  /*afb0*/  FMUL R4, R4, UR5 ;  /* 0x0000000504047c20 */ /* 0x000fe40008400000 */
[--C-:B------:R-:W-:Y:S02]  /*afc0*/  SHF.R.U64 R14, R2, UR4, R3.reuse ;  /* 0x00000004020e7c19 */ /* 0x100fe40008001203 */
[----:B------:R-:W-:Y:S01]  /*afd0*/  SHF.R.U32.HI R3, RZ, UR4, R3 ;  /* 0x00000004ff037c19 */ /* 0x000fe20008011603 */
[----:B------:R1:W2:Y:S01]  /*afe0*/  F2I.U32.TRUNC.NTZ R20, R4 ;  /* 0x0000000400147305 */ /* 0x0002a2000020f000 */
[----:B------:R-:W-:Y:S02]  /*aff0*/  ULDC UR4, c[0x0][0x608] ;  /* 0x0001820000047ab9 */ /* 0x000fe40000000800 */
[--C-:B------:R-:W-:Y:S02]  /*b000*/  SHF.R.U64 R19, R14, UR4, R3.reuse ;  /* 0x000000040e137c19 */ /* 0x100fe40008001203 */
[----:B------:R-:W-:Y:S01]  /*b010*/  SHF.R.U32.HI R2, RZ, UR4, R3 ;  /* 0x00000004ff027c19 */ /* 0x000fe20008011603 */
[----:B------:R-:W-:-:S03]  /*b020*/  ULDC UR4, c[0x0][0x658] ;  /* 0x0001960000047ab9 */ /* 0x000fc60000000800 */
[--C-:B------:R-:W-:Y:S02]  /*b030*/  SHF.R.U64 R15, R19, UR4, R2.reuse ;  /* 0x00000004130f7c19 */ /* 0x100fe40008001202 */
[----:B------:R-:W-:-:S03]  /*b040*/  SHF.R.U32.HI R21, RZ, UR4, R2 ;  /* 0x00000004ff157c19 */ /* 0x000fc60008011602 */
[----:B------:R-:W-:Y:S02]  /*b050*/  IMAD.MOV.U32 R2, RZ, RZ, R15 ;  /* 0x000000ffff027224 */ /* 0x000fe400078e000f */
[----:B------:R-:W-:Y:S01]  /*b060*/  IMAD.MOV.U32 R3, RZ, RZ, R21 ;  /* 0x000000ffff037224 */ /* 0x000fe200078e0015 */
[----:B-12---:R-:W-:Y:S06]  /*b070*/  @!P1 BRA `(.L_x_306) ;  /* 0x0000000000289947 */ /* 0x006fec0003800000 */
        /* <DEDUP_REMOVED lines=10> */
.L_x_306:
[----:B------:R-:W1:Y:S01]  /*b120*/  LDC R4, c[0x0][0x65c] ;  /* 0x00019700ff047b82 */ /* 0x000e620000000800 */
[----:B------:R-:W-:Y:S01]  /*b130*/  ULDC UR4, c[0x0][0x648] ;  /* 0x0001920000047ab9 */ /* 0x000fe20000000800 */
[----:B------:R-:W-:Y:S01]  /*b140*/  LOP3.LUT R19, R19, UR16, RZ, 0xc0, !PT ;  /* 0x0000001013137c12 */ /* 0x000fe2000f8ec0ff */
[----:B------:R-:W-:Y:S01]  /*b150*/  IMAD.MOV R20, RZ, RZ, -R20 ;  /* 0x000000ffff147224 */ /* 0x000fe200078e0a14 */
[----:B------:R-:W-:Y:S01]  /*b160*/  SHF.R.U64 R2, R2, UR4, R3 ;  /* 0x0000000402027c19 */ /* 0x000fe20008001203 */
[----:B------:R-:W-:Y:S01]  /*b170*/  ULDC UR4, c[0x0][0x638] ;  /* 0x00018e0000047ab9 */ /* 0x000fe20000000800 */
[----:B------:R-:W-:Y:S01]  /*b180*/  LOP3.LUT R14, R14, UR15, RZ, 0xc0, !PT ;  /* 0x0000000f0e0e7c12 */ /* 0x000fe2000f8ec0ff */
[----:B------:R-:W-:Y:S01]  /*b190*/  ULDC UR5, c[0x0][0x610] ;  /* 0x0001840000057ab9 */ /* 0x000fe20000000800 */
[----:B------:R-:W-:Y:S02]  /*b1a0*/  IMAD.MOV.U32 R3, RZ, RZ, 0x1 ;  /* 0x00000001ff037424 */ /* 0x000fe400078e00ff */
[----:B------:R-:W-:Y:S01]  /*b1b0*/  IMAD R19, R2, UR17, R19 ;  /* 0x0000001102137c24 */ /* 0x000fe2000f8e0213 */
[----:B-1----:R-:W-:Y:S01]  /*b1c0*/  ISETP.NE.AND P1, PT, R4, 0x1, PT ;  /* 0x000000010400780c */ /* 0x002fe20003f25270 */
[----:B------:R-:W-:-:S02]  /*b1d0*/  IMAD.MOV R4, RZ, RZ, -R2 ;  /* 0x000000ffff047224 */ /* 0x000fc400078e0a02 */
[----:B------:R-:W-:Y:S02]  /*b1e0*/  IMAD.MOV.U32 R2, RZ, RZ, R11 ;  /* 0x000000ffff027224 */ /* 0x000fe400078e000b */
[----:B------:R-:W-:Y:S01]  /*b1f0*/  IMAD R15, R4, UR4, R15 ;  /* 0x00000004040f7c24 */ /* 0x000fe2000f8e020f */
[----:B------:R-:W-:-:S03]  /*b200*/  ULDC UR4, c[0x0][0x600] ;  /* 0x0001800000047ab9 */ /* 0x000fc60000000800 */
[----:B------:R-:W-:-:S04]  /*b210*/  IMAD R15, R15, UR4, R14 ;  /* 0x000000040f0f7c24 */ /* 0x000fc8000f8e020e */
[----:B0-----:R-:W-:-:S04]  /*b220*/  @P1 IMAD R12, R13, R20, R10 ;  /* 0x000000140d0c1224 */ /* 0x001fc800078e020a */
[----:B------:R-:W-:-:S05]  /*b230*/  IMAD R12, R19, UR5, R12 ;  /* 0x00000005130c7c24 */ /* 0x000fca000f8e020c */
[----:B------:R-:W-:Y:S02]  /*b240*/  SEL R22, R15, R12, !P1 ;  /* 0x0000000c0f167207 */ /* 0x000fe40004800000 */
[----:B------:R-:W-:-:S07]  /*b250*/  SEL R19, R12, R15, !P1 ;  /* 0x0000000f0c137207 */ /* 0x000fce0004800000 */
.L_x_304:
[----:B------:R-:W-:Y:S05]  /*b260*/  BSYNC B1 ;  /* 0x0000000000017941 */ /* 0x000fea0003800000 */
.L_x_303:
[----:B------:R-:W-:-:S13]  /*b270*/  LOP3.LUT P1, RZ, R3, 0xff, RZ, 0xc0, !PT ;  /* 0x000000ff03ff7812 */ /* 0x000fda000782c0ff */
[----:B------:R-:W-:Y:S05]  /*b280*/  @P1 BRA `(.L_x_307) ;  /* 0xfffffff4001c1947 */ /* 0x000fea000383ffff */
[----:B------:R-:W-:Y:S05]  /*b290*/  BSYNC B0 ;  /* 0x0000000000007941 */ /* 0x000fea0003800000 */
.L_x_295:
[----:B------:R-:W-:-:S03]  /*b2a0*/  UMOV UR4, 0xffffffff ;  /* 0xffffffff00047882 */ /* 0x000fc60000000000 */
[----:B------:R-:W-:Y:S05]  /*b2b0*/  BRA.DIV UR4, `(.L_x_308) ;  /* 0x00000006041c7947 */ /* 0x000fea000b800000 */
[----:B------:R-:W-:-:S13]  /*b2c0*/  ELECT P6, URZ, PT ;  /* 0x00000000003f782f */ /* 0x000fda00038c0000 */
.L_x_323:
[----:B------:R-:W-:Y:S04]  /*b2d0*/  BSSY B0, `(.L_x_309) ;  /* 0x0000022000007945 */ /* 0x000fe80003800000 */
[----:B------:R-:W-:Y:S05]  /*b2e0*/  @!P6 BRA `(.L_x_310) ;  /* 0x000000000080e947 */ /* 0x000fea0003800000 */
[----:B------:R-:W-:-:S04]  /*b2f0*/  LOP3.LUT R16, R16, 0x2, RZ, 0xfc, !PT ;  /* 0x0000000210107812 */ /* 0x000fc800078efcff */
[----:B------:R-:W-:-:S13]  /*b300*/  ISETP.NE.AND P0, PT, R16, 0x3, PT ;  /* 0x000000031000780c */ /* 0x000fda0003f05270 */
[----:B------:R-:W-:Y:S05]  /*b310*/  @!P0 BRA `(.L_x_311) ;  /* 0x0000000000048947 */ /* 0x000fea0003800000 */
[----:B------:R-:W-:Y:S01]  /*b320*/  BPT.TRAP 0x1 ;  /* 0x000000040000795c */ /* 0x000fe20000300000 */
.L_x_311:
[----:B------:R-:W0:Y:S01]  /*b330*/  S2R R3, SR_CgaCtaId ;  /* 0x0000000000037919 */ /* 0x000e220000008800 */
[----:B------:R-:W-:-:S04]  /*b340*/  MOV R2, 0x400 ;  /* 0x0000040000027802 */ /* 0x000fc80000000f00 */
[----:B0-----:R-:W-:Y:S02]  /*b350*/  LEA R3, R3, R2, 0x18 ;  /* 0x0000000203037211 */ /* 0x001fe400078ec0ff */
[----:B------:R-:W-:-:S03]  /*b360*/  SHF.L.U32 R2, R0, 0x1f, RZ ;  /* 0x0000001f00027819 */ /* 0x000fc600000006ff */
[----:B------:R-:W-:-:S04]  /*b370*/  VIADD R3, R3, 0x18 ;  /* 0x0000001803037836 */ /* 0x000fc80000000000 */
[C---:B------:R-:W-:Y:S02]  /*b380*/  IMAD R7, R8.reuse, 0x8, R3 ;  /* 0x0000000808077824 */ /* 0x040fe400078e0203 */
[----:B------:R-:W-:Y:S02]  /*b390*/  VIADD R8, R8, 0x1 ;  /* 0x0000000108087836 */ /* 0x000fe40000000000 */
[----:B------:R-:W0:Y:S03]  /*b3a0*/  SYNCS.PHASECHK.TRANS64.TRYWAIT P0, [R7+URZ], R2 ;  /* 0x00000002070075a7 */ /* 0x000e26000800017f */
[----:B------:R-:W-:-:S04]  /*b3b0*/  ISETP.NE.AND P1, PT, R8, 0x3, PT ;  /* 0x000000030800780c */ /* 0x000fc80003f25270 */
[----:B------:R-:W-:Y:S02]  /*b3c0*/  SEL R5, RZ, 0x1, P1 ;  /* 0x00000001ff057807 */ /* 0x000fe40000800000 */
[----:B------:R-:W-:Y:S02]  /*b3d0*/  SEL R8, R8, RZ, P1 ;  /* 0x000000ff08087207 */ /* 0x000fe40000800000 */
[----:B------:R-:W-:-:S03]  /*b3e0*/  LOP3.LUT R5, R0, R5, RZ, 0x3c, !PT ;  /* 0x0000000500057212 */ /* 0x000fc600078e3cff */
[----:B------:R-:W-:Y:S01]  /*b3f0*/  IMAD R9, R8, 0x8, R3 ;  /* 0x0000000808097824 */ /* 0x000fe200078e0203 */
[----:B------:R-:W-:Y:S01]  /*b400*/  SHF.L.U32 R4, R5, 0x1f, RZ ;  /* 0x0000001f05047819 */ /* 0x000fe200000006ff */
[----:B0-----:R-:W-:Y:S06]  /*b410*/  @!P0 BRA `(.L_x_312) ;  /* 0x0000000000e48947 */ /* 0x001fec0003800000 */
.L_x_324:
[----:B------:R-:W1:Y:S01]  /*b420*/  SYNCS.PHASECHK.TRANS64.TRYWAIT P0, [R9+URZ], R4 ;  /* 0x00000004090075a7 */ /* 0x000e62000800017f */
[----:B------:R-:W-:-:S05]  /*b430*/  VIADD R0, R8, 0x1 ;  /* 0x0000000108007836 */ /* 0x000fca0000000000 */
[----:B------:R-:W-:-:S04]  /*b440*/  ISETP.NE.AND P1, PT, R0, 0x3, PT ;  /* 0x000000030000780c */ /* 0x000fc80003f25270 */
[----:B0-----:R-:W-:Y:S02]  /*b450*/  SEL R2, RZ, 0x1, P1 ;  /* 0x00000001ff027807 */ /* 0x001fe40000800000 */
[----:B------:R-:W-:Y:S02]  /*b460*/  SEL R0, R0, RZ, P1 ;  /* 0x000000ff00007207 */ /* 0x000fe40000800000 */
[----:B------:R-:W-:Y:S01]  /*b470*/  LOP3.LUT R2, R5, R2, RZ, 0x3c, !PT ;  /* 0x0000000205027212 */ /* 0x000fe200078e3cff */
[----:B-1----:R-:W-:Y:S06]  /*b480*/  @!P0 BRA `(.L_x_313) ;  /* 0x0000000000dc8947 */ /* 0x002fec0003800000 */
.L_x_325:
[----:B------:R-:W-:Y:S01]  /*b490*/  IMAD R3, R0, 0x8, R3 ;  /* 0x0000000800037824 */ /* 0x000fe200078e0203 */
[----:B------:R-:W-:-:S07]  /*b4a0*/  SHF.L.U32 R0, R2, 0x1f, RZ ;  /* 0x0000001f02007819 */ /* 0x000fce00000006ff */
.L_x_314:
[----:B-1----:R1:W2:Y:S02]  /*b4b0*/  SYNCS.PHASECHK.TRANS64.TRYWAIT P0, [R3+URZ], R0 ;  /* 0x00000000030075a7 */ /* 0x0022a4000800017f */
[----:B--2---:R-:W-:Y:S05]  /*b4c0*/  @!P0 NANOSLEEP.SYNCS 0x989680 ;  /* 0x009896800000895d */ /* 0x004fea0003900000 */
[----:B------:R-:W2:Y:S02]  /*b4d0*/  @!P0 SYNCS.PHASECHK.TRANS64 P0, [R3+URZ], R0 ;  /* 0x00000000030085a7 */ /* 0x000ea4000800007f */
[----:B--2---:R-:W-:Y:S05]  /*b4e0*/  @!P0 BRA `(.L_x_314) ;  /* 0xfffffffc00f08947 */ /* 0x004fea000383ffff */
.L_x_310:
[----:B------:R-:W-:Y:S05]  /*b4f0*/  BSYNC B0 ;  /* 0x0000000000007941 */ /* 0x000fea0003800000 */
.L_x_309:
[----:B------:R-:W-:Y:S05]  /*b500*/  EXIT ;  /* 0x000000000000794d */ /* 0x000fea0003800000 */
.L_x_19:
[----:B-1----:R1:W2:Y:S02]  /*b510*/  SYNCS.PHASECHK.TRANS64.TRYWAIT P0, [R161+URZ], R0 ;  /* 0x00000000a10075a7 */ /* 0x0022a4000800017f */
[----:B--2---:R-:W-:Y:S05]  /*b520*/  @!P0 NANOSLEEP.SYNCS 0x989680 ;  /* 0x009896800000895d */ /* 0x004fea0003900000 */
[----:B------:R-:W2:Y:S02]  /*b530*/  @!P0 SYNCS.PHASECHK.TRANS64 P0, [R161+URZ], R0 ;  /* 0x00000000a10085a7 */ /* 0x000ea4000800007f */
[----:B--2---:R-:W-:Y:S05]  /*b540*/  @!P0 BRA `(.L_x_19) ;  /* 0xfffffffc00f08947 */ /* 0x004fea000383ffff */
[----:B------:R-:W-:Y:S05]  /*b550*/  BRA `(.L_x_315) ;  /* 0xffffff60003c7947 */ /* 0x000fea000383ffff */
.L_x_24:
[----:B--2---:R2:W3:Y:S02]  /*b560*/  SYNCS.PHASECHK.TRANS64.TRYWAIT P1, [R3+URZ], R0 ;  /* 0x00000000030075a7 */ /* 0x0044e4000802017f */
[----:B---3--:R-:W-:Y:S05]  /*b570*/  @!P1 NANOSLEEP.SYNCS 0x989680 ;  /* 0x009896800000995d */ /* 0x008fea0003900000 */
[----:B------:R-:W3:Y:S02]  /*b580*/  @!P1 SYNCS.PHASECHK.TRANS64 P1, [R3+URZ], R0 ;  /* 0x00000000030095a7 */ /* 0x000ee4000802007f */
[----:B---3--:R-:W-:Y:S05]  /*b590*/  @!P1 BRA `(.L_x_24) ;  /* 0xfffffffc00f09947 */ /* 0x008fea000383ffff */
[----:B------:R-:W-:Y:S05]  /*b5a0*/  BRA `(.L_x_23) ;  /* 0xffffff6000a87947 */ /* 0x000fea000383ffff */
.L_x_29:
[----:B--2---:R-:W-:-:S04]  /*b5b0*/  IMAD.U32 R5, RZ, RZ, UR4 ;  /* 0x00000004ff057e24 */ /* 0x004fc8000f8e00ff */
[----:B------:R2:W3:Y:S03]  /*b5c0*/  SYNCS.PHASECHK.TRANS64.TRYWAIT P1, [R5+URZ], R4 ;  /* 0x00000004050075a7 */ /* 0x0004e6000802017f */
[----:B---3--:R-:W-:Y:S05]  /*b5d0*/  @!P1 NANOSLEEP.SYNCS 0x989680 ;  /* 0x009896800000995d */ /* 0x008fea0003900000 */
[----:B------:R-:W3:Y:S02]  /*b5e0*/  @!P1 SYNCS.PHASECHK.TRANS64 P1, [R5+URZ], R4 ;  /* 0x00000004050095a7 */ /* 0x000ee4000802007f */
[----:B---3--:R-:W-:Y:S05]  /*b5f0*/  @!P1 BRA `(.L_x_29) ;  /* 0xfffffffc00ec9947 */ /* 0x008fea000383ffff */
[----:B------:R-:W-:Y:S05]  /*b600*/  BRA `(.L_x_28) ;  /* 0xffffff6400847947 */ /* 0x000fea000383ffff */
.L_x_35:
[----:B-1----:R1:W2:Y:S02]  /*b610*/  SYNCS.PHASECHK.TRANS64.TRYWAIT P0, [R161+URZ+0x10], R0 ;  /* 0x00001000a10075a7 */ /* 0x0022a4000800017f */
[----:B--2---:R-:W-:Y:S05]  /*b620*/  @!P0 NANOSLEEP.SYNCS 0x989680 ;  /* 0x009896800000895d */ /* 0x004fea0003900000 */
[----:B------:R-:W2:Y:S02]  /*b630*/  @!P0 SYNCS.PHASECHK.TRANS64 P0, [R161+URZ+0x10], R0 ;  /* 0x00001000a10085a7 */ /* 0x000ea4000800007f */
[----:B--2---:R-:W-:Y:S05]  /*b640*/  @!P0 BRA `(.L_x_35) ;  /* 0xfffffffc00f08947 */ /* 0x004fea000383ffff */
[----:B------:R-:W-:Y:S05]  /*b650*/  BRA `(.L_x_316) ;  /* 0xffffff6800dc7947 */ /* 0x000fea000383ffff */
.L_x_296:
[----:B------:R-:W-:Y:S01]  /*b660*/  BSSY B1, `(.L_x_317) ;  /* 0x0000006000017945 */ /* 0x000fe20003800000 */
[----:B------:R-:W-:-:S07]  /*b670*/  IMAD.MOV.U32 R15, RZ, RZ, -0x1 ;  /* 0xffffffffff0f7424 */ /* 0x000fce00078e00ff */
[----:B-----5:R-:W-:Y:S05]  /*b680*/  WARPSYNC.COLLECTIVE R15, `(.L_x_318) ;  /* 0x000000000f0c7348 */ /* 0x020fea0003c00000 */
[----:B------:R-:W-:Y:S02]  /*b690*/  ELECT P6, UR62, PT ;  /* 0x00000000003e782f */ /* 0x000fe400038c0000 */
[----:B------:R-:W-:Y:S01]  /*b6a0*/  MOV R14, UR62 ;  /* 0x0000003e000e7c02 */ /* 0x000fe20008000f00 */
[----:B-----5:R-:W-:Y:S10]  /*b6b0*/  ENDCOLLECTIVE ;  /* 0x000000000000791b */ /* 0x020ff40003800000 */
.L_x_318:
[----:B------:R-:W-:Y:S05]  /*b6c0*/  BSYNC B1 ;  /* 0x0000000000017941 */ /* 0x000fea0003800000 */
.L_x_317:
[----:B------:R-:W-:Y:S05]  /*b6d0*/  BRA `(.L_x_319) ;  /* 0xfffffff000147947 */ /* 0x000fea000383ffff */
.L_x_299:
[----:B-1----:R1:W2:Y:S02]  /*b6e0*/  SYNCS.PHASECHK.TRANS64.TRYWAIT P1, [R12+URZ+0x18], R5 ;  /* 0x000018050c0075a7 */ /* 0x0022a4000802017f */
[----:B--2---:R-:W-:Y:S05]  /*b6f0*/  @!P1 NANOSLEEP.SYNCS 0x989680 ;  /* 0x009896800000995d */ /* 0x004fea0003900000 */
[----:B------:R-:W2:Y:S02]  /*b700*/  @!P1 SYNCS.PHASECHK.TRANS64 P1, [R12+URZ+0x18], R5 ;  /* 0x000018050c0095a7 */ /* 0x000ea4000802007f */
[----:B--2---:R-:W-:Y:S05]  /*b710*/  @!P1 BRA `(.L_x_299) ;  /* 0xfffffffc00f09947 */ /* 0x004fea000383ffff */
[----:B------:R-:W-:Y:S05]  /*b720*/  BRA `(.L_x_320) ;  /* 0xfffffff000507947 */ /* 0x000fea000383ffff */
.L_x_308:
[----:B------:R-:W-:Y:S01]  /*b730*/  BSSY B0, `(.L_x_321) ;  /* 0x0000006000007945 */ /* 0x000fe20003800000 */
[----:B------:R-:W-:-:S07]  /*b740*/  IMAD.MOV.U32 R15, RZ, RZ, -0x1 ;  /* 0xffffffffff0f7424 */ /* 0x000fce00078e00ff */
[----:B-----5:R-:W-:Y:S05]  /*b750*/  WARPSYNC.COLLECTIVE R15, `(.L_x_322) ;  /* 0x000000000f0c7348 */ /* 0x020fea0003c00000 */
[----:B------:R-:W-:Y:S02]  /*b760*/  ELECT P6, UR62, PT ;  /* 0x00000000003e782f */ /* 0x000fe400038c0000 */
[----:B------:R-:W-:Y:S01]  /*b770*/  MOV R14, UR62 ;  /* 0x0000003e000e7c02 */ /* 0x000fe20008000f00 */
[----:B-----5:R-:W-:Y:S10]  /*b780*/  ENDCOLLECTIVE ;  /* 0x000000000000791b */ /* 0x020ff40003800000 */
.L_x_322:
[----:B------:R-:W-:Y:S05]  /*b790*/  BSYNC B0 ;  /* 0x0000000000007941 */ /* 0x000fea0003800000 */
.L_x_321:
[----:B------:R-:W-:Y:S05]  /*b7a0*/  BRA `(.L_x_323) ;  /* 0xfffffff800c87947 */ /* 0x000fea000383ffff */
.L_x_312:
[----:B0-----:R0:W1:Y:S02]  /*b7b0*/  SYNCS.PHASECHK.TRANS64.TRYWAIT P0, [R7+URZ], R2 ;  /* 0x00000002070075a7 */ /* 0x001064000800017f */
[----:B-1----:R-:W-:Y:S05]  /*b7c0*/  @!P0 NANOSLEEP.SYNCS 0x989680 ;  /* 0x009896800000895d */ /* 0x002fea0003900000 */
[----:B------:R-:W1:Y:S02]  /*b7d0*/  @!P0 SYNCS.PHASECHK.TRANS64 P0, [R7+URZ], R2 ;  /* 0x00000002070085a7 */ /* 0x000e64000800007f */
[----:B-1----:R-:W-:Y:S05]  /*b7e0*/  @!P0 BRA `(.L_x_312) ;  /* 0xfffffffc00f08947 */ /* 0x002fea000383ffff */
[----:B------:R-:W-:Y:S05]  /*b7f0*/  BRA `(.L_x_324) ;  /* 0xfffffffc00087947 */ /* 0x000fea000383ffff */
.L_x_313:
[----:B0-----:R0:W1:Y:S02]  /*b800*/  SYNCS.PHASECHK.TRANS64.TRYWAIT P0, [R9+URZ], R4 ;  /* 0x00000004090075a7 */ /* 0x001064000800017f */
[----:B-1----:R-:W-:Y:S05]  /*b810*/  @!P0 NANOSLEEP.SYNCS 0x989680 ;  /* 0x009896800000895d */ /* 0x002fea0003900000 */
[----:B------:R-:W1:Y:S02]  /*b820*/  @!P0 SYNCS.PHASECHK.TRANS64 P0, [R9+URZ], R4 ;  /* 0x00000004090085a7 */ /* 0x000e64000800007f */
[----:B-1----:R-:W-:Y:S05]  /*b830*/  @!P0 BRA `(.L_x_313) ;  /* 0xfffffffc00f08947 */ /* 0x002fea000383ffff */
[----:B------:R-:W-:Y:S05]  /*b840*/  BRA `(.L_x_325) ;  /* 0xfffffffc00107947 */ /* 0x000fea000383ffff */
.L_x_326:
[----:B------:R-:W-:-:S00]  /*b850*/  BRA `(.L_x_326) ;  /* 0xfffffffc00fc7947 */ /* 0x000fc0000383ffff */
[----:B------:R-:W-:-:S00]  /*b860*/  NOP ;  /* 0x0000000000007918 */ /* 0x000fc00000000000 */
        /* <DEDUP_REMOVED lines=9> */
.L_x_327:


//--------------------- .nv.global.init           --------------------------
	.section	.nv.global.init,"aw",@progbits
.nv.global.init:
	.type		$str$22,@object
	.size		$str$22,($str$23 - $str$22)
$str$22:
        /*0000*/ 	.byte	0x6b, 0x5f, 0x74, 0x69, 0x6c, 0x65, 0x5f, 0x63, 0x6f, 0x75, 0x6e, 0x74, 0x20, 0x3e, 0x3d, 0x20
        /*0010*/ 	.byte	0x31, 0x00
	.type		$str$23,@object
	.size		$str$23,(__unnamed_1 - $str$23)
$str$23:
        /*0012*/ 	.byte	0x2f, 0x74, 0x6d, 0x70, 0x2f, 0x63, 0x75, 0x74, 0x6c, 0x61, 0x73, 0x73, 0x5f, 0x73, 0x77, 0x65
        /*0022*/ 	.byte	0x65, 0x70, 0x5f, 0x73, 0x72, 0x63, 0x2f, 0x69, 0x6e, 0x63, 0x6c, 0x75, 0x64, 0x65, 0x2f, 0x63
        /*0032*/ 	.byte	0x75, 0x74, 0x6c, 0x61, 0x73, 0x73, 0x2f, 0x67, 0x65, 0x6d, 0x6d, 0x2f, 0x63, 0x6f, 0x6c, 0x6c
        /*0042*/ 	.byte	0x65, 0x63, 0x74, 0x69, 0x76, 0x65, 0x2f, 0x73, 0x6d, 0x39, 0x30, 0x5f, 0x6d, 0x6d, 0x61, 0x5f
        /*0052*/ 	.byte	0x74, 0x6d, 0x61, 0x5f, 0x67, 0x6d, 0x6d, 0x61, 0x5f, 0x73, 0x73, 0x5f, 0x77, 0x61, 0x72, 0x70
        /*0062*/ 	.byte	0x73, 0x70, 0x65, 0x63, 0x69, 0x61, 0x6c, 0x69, 0x7a, 0x65, 0x64, 0x2e, 0x68, 0x70, 0x70, 0x00
	.type		__unnamed_1,@object
	.size		__unnamed_1,(.L_0 - __unnamed_1)
__unnamed_1:
        /*0072*/ 	.byte	0x76, 0x6f, 0x69, 0x64, 0x20, 0x63, 0x75, 0x74, 0x6c, 0x61, 0x73, 0x73, 0x3a, 0x3a, 0x67, 0x65
        /* <DEDUP_REMOVED lines=177> */
        /*0b92*/ 	.byte	0x74, 0x69, 0x74, 0x79, 0x5d, 0x00
.L_0:


//--------------------- .nv.shared._ZN7cutlass13device_kernelINS_4gemm6kernel13GemmUniversalIN4cute5tupleIJiiiiEEENS1_10collective13CollectiveMmaINS1_34MainloopSm90TmaGmmaWarpSpecializedILi3ENS5_IJNS4_1CILi1EEENSA_ILi2EEESB_EEENS1_32KernelTmaWarpSpecializedPingpongEEENS5_IJNSA_ILi64EEENSA_ILi256EEENSA_ILi32EEEEEENS_10tfloat32_tENS5_IJlSB_lEEESK_SL_NS4_8TiledMMAINS4_8MMA_AtomIJNS4_4SM904GMMA30MMA_64x256x8_F32TF32TF32_SS_TNILNSP_7ScaleInE1ELSR_1EEEEEENS4_6LayoutINS5_IJSB_SB_SB_EEENS5_IJNSA_ILi0EEESW_SW_EEEEENS5_IJNS4_10UnderscoreESZ_SZ_EEEEENS4_23SM90_TMA_LOAD_MULTICASTENS4_14ComposedLayoutINS4_7SwizzleILi3ELi4ELi3EEENS4_18smem_ptr_flag_bitsILi32EEENSU_INS5_IJNSA_ILi8EEESI_EEENS5_IJSI_SB_EEEEEEEvNS4_8identityENS4_13SM90_TMA_LOADES1C_vS1D_EENS_8epilogue10collective6detail29Sm90TmaWarpSpecializedAdapterINS1H_15DefaultEpilogueISK_SL_SL_NS1G_6thread17LinearCombinationISK_Li1EffLNS1L_9ScaleType4KindE0ELNS_15FloatRoundStyleE2ESK_EENS1_15EpilogueDefaultEEEEEvvEEEEvNT_6ParamsE --------------------------
	.section	.nv.shared._ZN7cutlass13device_kernelINS_4gemm6kernel13GemmUniversalIN4cute5tupleIJiiiiEEENS1_10collective13CollectiveMmaINS1_34MainloopSm90TmaGmmaWarpSpecializedILi3ENS5_IJNS4_1CILi1EEENSA_ILi2EEESB_EEENS1_32KernelTmaWarpSpecializedPingpongEEENS5_IJNSA_ILi64EEENSA_ILi256EEENSA_ILi32EEEEEENS_10tfloat32_tENS5_IJlSB_lEEESK_SL_NS4_8TiledMMAINS4_8MMA_AtomIJNS4_4SM904GMMA30MMA_64x256x8_F32TF32TF32_SS_TNILNSP_7ScaleInE1ELSR_1EEEEEENS4_6LayoutINS5_IJSB_SB_SB_EEENS5_IJNSA_ILi0EEESW_SW_EEEEENS5_IJNS4_10UnderscoreESZ_SZ_EEEEENS4_23SM90_TMA_LOAD_MULTICASTENS4_14ComposedLayoutINS4_7SwizzleILi3ELi4ELi3EEENS4_18smem_ptr_flag_bitsILi32EEENSU_INS5_IJNSA_ILi8EEESI_EEENS5_IJSI_SB_EEEEEEEvNS4_8identityENS4_13SM90_TMA_LOADES1C_vS1D_EENS_8epilogue10collective6detail29Sm90TmaWarpSpecializedAdapterINS1H_15DefaultEpilogueISK_SL_SL_NS1G_6thread17LinearCombinationISK_Li1EffLNS1L_9ScaleType4KindE0ELNS_15FloatRoundStyleE2ESK_EENS1_15EpilogueDefaultEEEEEvvEEEEvNT_6ParamsE,"aw",@nobits
	.sectionflags	@""
	.align	16
	.zero		1024


//--------------------- .nv.shared.reserved.0     --------------------------
	.section	.nv.shared.reserved.0,"aw",@nobits
	.weak		__nv_reservedSMEM_offset_0_alias
	.size		__nv_reservedSMEM_offset_0_alias, 0, 0
	.other		__nv_reservedSMEM_offset_0_alias,@"STO_CUDA_RESERVED_SHARED STV_DEFAULT"
__nv_reservedSMEM_offset_0_alias:
	.zero		0


//--------------------- .nv.global                --------------------------
	.section	.nv.global,"aw",@nobits
.nv.global:
	.type		_ZN39_INTERNAL_19c65f34_4_k_cu_c99c8f81_58464cute1_E,@object
	.size		_ZN39_INTERNAL_19c65f34_4_k_cu_c99c8f81_58464cute1_E,(_ZN39_INTERNAL_19c65f34_4_k_cu_c99c8f81_58464cuda3std3__45__cpo6cbeginE - _ZN39_INTERNAL_19c65f34_4_k_cu_c99c8f81_58464cute1_E)
_ZN39_INTERNAL_19c65f34_4_k_cu_c99c8f81_58464cute1_E:
	.zero		1
	.type		_ZN39_INTERNAL_19c65f34_4_k_cu_c99c8f81_58464cuda3std3__45__cpo6cbeginE,@object
	.size		_ZN39_INTERNAL_19c65f34_4_k_cu_c99c8f81_58464cuda3std3__45__cpo6cbeginE,(_ZN39_INTERNAL_19c65f34_4_k_cu_c99c8f81_58464cuda3std3__48in_placeE - _ZN39_INTERNAL_19c65f34_4_k_cu_c99c8f81_58464cuda3std3__45__cpo6cbeginE)
_ZN39_INTERNAL_19c65f34_4_k_cu_c99c8f81_58464cuda3std3__45__cpo6cbeginE:
	.zero		1
	.type		_ZN39_INTERNAL_19c65f34_4_k_cu_c99c8f81_58464cuda3std3__48in_placeE,@object
	.size		_ZN39_INTERNAL_19c65f34_4_k_cu_c99c8f81_58464cuda3std3__48in_placeE,(_ZN39_INTERNAL_19c65f34_4_k_cu_c99c8f81_58464cuda3std6ranges3__45__cpo9iter_moveE - _ZN39_INTERNAL_19c65f34_4_k_cu_c99c8f81_58464cuda3std3__48in_placeE)
_ZN39_INTERNAL_19c65f34_4_k_cu_c99c8f81_58464cuda3std3__48in_placeE:
	.zero		1
	.type		_ZN39_INTERNAL_19c65f34_4_k_cu_c99c8f81_58464cuda3std6ranges3__45__cpo9iter_moveE,@object
	.size		_ZN39_INTERNAL_19c65f34_4_k_cu_c99c8f81_58464cuda3std6ranges3__45__cpo9iter_moveE,(_ZN39_INTERNAL_19c65f34_4_k_cu_c99c8f81_58464cuda3std3__45__cpo5beginE - _ZN39_INTERNAL_19c65f34_4_k_cu_c99c8f81_58464cuda3std6ranges3__45__cpo9iter_moveE)
_ZN39_INTERNAL_19c65f34_4_k_cu_c99c8f81_58464cuda3std6ranges3__45__cpo9iter_moveE:
	.zero		1
	.type		_ZN39_INTERNAL_19c65f34_4_k_cu_c99c8f81_58464cuda3std3__45__cpo5beginE,@object
	.size		_ZN39_INTERNAL_19c65f34_4_k_cu_c99c8f81_58464cuda3std3__45__cpo5beginE,(_ZN39_INTERNAL_19c65f34_4_k_cu_c99c8f81_58464cuda3std3__441_GLOBAL__N__19c65f34_4_k_cu_c99c8f81_58466ignoreE - _ZN39_INTERNAL_19c65f34_4_k_cu_c99c8f81_58464cuda3std3__45__cpo5beginE)
_ZN39_INTERNAL_19c65f34_4_k_cu_c99c8f81_58464cuda3std3__45__cpo5beginE:
	.zero		1
	.type		_ZN39_INTERNAL_19c65f34_4_k_cu_c99c8f81_58464cuda3std3__441_GLOBAL__N__19c65f34_4_k_cu_c99c8f81_58466ignoreE,@object
	.size		_ZN39_INTERNAL_19c65f34_4_k_cu_c99c8f81_58464cuda3std3__441_GLOBAL__N__19c65f34_4_k_cu_c99c8f81_58466ignoreE,(_ZN39_INTERNAL_19c65f34_4_k_cu_c99c8f81_58464cute7productE - _ZN39_INTERNAL_19c65f34_4_k_cu_c99c8f81_58464cuda3std3__441_GLOBAL__N__19c65f34_4_k_cu_c99c8f81_58466ignoreE)
_ZN39_INTERNAL_19c65f34_4_k_cu_c99c8f81_58464cuda3std3__441_GLOBAL__N__19c65f34_4_k_cu_c99c8f81_58466ignoreE:
	.zero		1
	.type		_ZN39_INTERNAL_19c65f34_4_k_cu_c99c8f81_58464cute7productE,@object
	.size		_ZN39_INTERNAL_19c65f34_4_k_cu_c99c8f81_58464cute7productE,(_ZN39_INTERNAL_19c65f34_4_k_cu_c99c8f81_58464cuda3std3__45__cpo3endE - _ZN39_INTERNAL_19c65f34_4_k_cu_c99c8f81_58464cute7productE)
_ZN39_INTERNAL_19c65f34_4_k_cu_c99c8f81_58464cute7productE:
	.zero		1
	.type		_ZN39_INTERNAL_19c65f34_4_k_cu_c99c8f81_58464cuda3std3__45__cpo3endE,@object
	.size		_ZN39_INTERNAL_19c65f34_4_k_cu_c99c8f81_58464cuda3std3__45__cpo3endE,(_ZN39_INTERNAL_19c65f34_4_k_cu_c99c8f81_58464cuda3std3__419piecewise_constructE - _ZN39_INTERNAL_19c65f34_4_k_cu_c99c8f81_58464cuda3std3__45__cpo3endE)
_ZN39_INTERNAL_19c65f34_4_k_cu_c99c8f81_58464cuda3std3__45__cpo3endE:
	.zero		1
	.type		_ZN39_INTERNAL_19c65f34_4_k_cu_c99c8f81_58464cuda3std3__419piecewise_constructE,@object
	.size		_ZN39_INTERNAL_19c65f34_4_k_cu_c99c8f81_58464cuda3std3__419piecewise_constructE,(_ZN39_INTERNAL_19c65f34_4_k_cu_c99c8f81_58464cuda3std3__45__cpo4cendE - _ZN39_INTERNAL_19c65f34_4_k_cu_c99c8f81_58464cuda3std3__419piecewise_constructE)
_ZN39_INTERNAL_19c65f34_4_k_cu_c99c8f81_58464cuda3std3__419piecewise_constructE:
	.zero		1
	.type		_ZN39_INTERNAL_19c65f34_4_k_cu_c99c8f81_58464cuda3std3__45__cpo4cendE,@object
	.size		_ZN39_INTERNAL_19c65f34_4_k_cu_c99c8f81_58464cuda3std3__45__cpo4cendE,(_ZN39_INTERNAL_19c65f34_4_k_cu_c99c8f81_58464cuda3std6ranges3__45__cpo4swapE - _ZN39_INTERNAL_19c65f34_4_k_cu_c99c8f81_58464cuda3std3__45__cpo4cendE)
_ZN39_INTERNAL_19c65f34_4_k_cu_c99c8f81_58464cuda3std3__45__cpo4cendE:
	.zero		1
	.type		_ZN39_INTERNAL_19c65f34_4_k_cu_c99c8f81_58464cuda3std6ranges3__45__cpo4swapE,@object
	.size		_ZN39_INTERNAL_19c65f34_4_k_cu_c99c8f81_58464cuda3std6ranges3__45__cpo4swapE,(.L_8 - _ZN39_INTERNAL_19c65f34_4_k_cu_c99c8f81_58464cuda3std6ranges3__45__cpo4swapE)
_ZN39_INTERNAL_19c65f34_4_k_cu_c99c8f81_58464cuda3std6ranges3__45__cpo4swapE:
	.zero		1
.L_8:


//--------------------- .nv.constant0._ZN7cutlass13device_kernelINS_4gemm6kernel13GemmUniversalIN4cute5tupleIJiiiiEEENS1_10collective13CollectiveMmaINS1_34MainloopSm90TmaGmmaWarpSpecializedILi3ENS5_IJNS4_1CILi1EEENSA_ILi2EEESB_EEENS1_32KernelTmaWarpSpecializedPingpongEEENS5_IJNSA_ILi64EEENSA_ILi256EEENSA_ILi32EEEEEENS_10tfloat32_tENS5_IJlSB_lEEESK_SL_NS4_8TiledMMAINS4_8MMA_AtomIJNS4_4SM904GMMA30MMA_64x256x8_F32TF32TF32_SS_TNILNSP_7ScaleInE1ELSR_1EEEEEENS4_6LayoutINS5_IJSB_SB_SB_EEENS5_IJNSA_ILi0EEESW_SW_EEEEENS5_IJNS4_10UnderscoreESZ_SZ_EEEEENS4_23SM90_TMA_LOAD_MULTICASTENS4_14ComposedLayoutINS4_7SwizzleILi3ELi4ELi3EEENS4_18smem_ptr_flag_bitsILi32EEENSU_INS5_IJNSA_ILi8EEESI_EEENS5_IJSI_SB_EEEEEEEvNS4_8identityENS4_13SM90_TMA_LOADES1C_vS1D_EENS_8epilogue10collective6detail29Sm90TmaWarpSpecializedAdapterINS1H_15DefaultEpilogueISK_SL_SL_NS1G_6thread17LinearCombinationISK_Li1EffLNS1L_9ScaleType4KindE0ELNS_15FloatRoundStyleE2ESK_EENS1_15EpilogueDefaultEEEEEvvEEEEvNT_6ParamsE --------------------------
	.section	.nv.constant0._ZN7cutlass13device_kernelINS_4gemm6kernel13GemmUniversalIN4cute5tupleIJiiiiEEENS1_10collective13CollectiveMmaINS1_34MainloopSm90TmaGmmaWarpSpecializedILi3ENS5_IJNS4_1CILi1EEENSA_ILi2EEESB_EEENS1_32KernelTmaWarpSpecializedPingpongEEENS5_IJNSA_ILi64EEENSA_ILi256EEENSA_ILi32EEEEEENS_10tfloat32_tENS5_IJlSB_lEEESK_SL_NS4_8TiledMMAINS4_8MMA_AtomIJNS4_4SM904GMMA30MMA_64x256x8_F32TF32TF32_SS_TNILNSP_7ScaleInE1ELSR_1EEEEEENS4_6LayoutINS5_IJSB_SB_SB_EEENS5_IJNSA_ILi0EEESW_SW_EEEEENS5_IJNS4_10UnderscoreESZ_SZ_EEEEENS4_23SM90_TMA_LOAD_MULTICASTENS4_14ComposedLayoutINS4_7SwizzleILi3ELi4ELi3EEENS4_18smem_ptr_flag_bitsILi32EEENSU_INS5_IJNSA_ILi8EEESI_EEENS5_IJSI_SB_EEEEEEEvNS4_8identityENS4_13SM90_TMA_LOADES1C_vS1D_EENS_8epilogue10collective6detail29Sm90TmaWarpSpecializedAdapterINS1H_15DefaultEpilogueISK_SL_SL_NS1G_6thread17LinearCombinationISK_Li1EffLNS1L_9ScaleType4KindE0ELNS_15FloatRoundStyleE2ESK_EENS1_15EpilogueDefaultEEEEEvvEEEEvNT_6ParamsE,"a",@progbits
	.sectionflags	@""
	.align	4
.nv.constant0._ZN7cutlass13device_kernelINS_4gemm6kernel13GemmUniversalIN4cute5tupleIJiiiiEEENS1_10collective13CollectiveMmaINS1_34MainloopSm90TmaGmmaWarpSpecializedILi3ENS5_IJNS4_1CILi1EEENSA_ILi2EEESB_EEENS1_32KernelTmaWarpSpecializedPingpongEEENS5_IJNSA_ILi64EEENSA_ILi256EEENSA_ILi32EEEEEENS_10tfloat32_tENS5_IJlSB_lEEESK_SL_NS4_8TiledMMAINS4_8MMA_AtomIJNS4_4SM904GMMA30MMA_64x256x8_F32TF32TF32_SS_TNILNSP_7ScaleInE1ELSR_1EEEEEENS4_6LayoutINS5_IJSB_SB_SB_EEENS5_IJNSA_ILi0EEESW_SW_EEEEENS5_IJNS4_10UnderscoreESZ_SZ_EEEEENS4_23SM90_TMA_LOAD_MULTICASTENS4_14ComposedLayoutINS4_7SwizzleILi3ELi4ELi3EEENS4_18smem_ptr_flag_bitsILi32EEENSU_INS5_IJNSA_ILi8EEESI_EEENS5_IJSI_SB_EEEEEEEvNS4_8identityENS4_13SM90_TMA_LOADES1C_vS1D_EENS_8epilogue10collective6detail29Sm90TmaWarpSpecializedAdapterINS1H_15DefaultEpilogueISK_SL_SL_NS1G_6thread17LinearCombinationISK_Li1EffLNS1L_9ScaleType4KindE0ELNS_15FloatRoundStyleE2ESK_EENS1_15EpilogueDefaultEEEEEvvEEEEvNT_6ParamsE:
	.zero		1664


//--------------------- SYMBOLS --------------------------

	.type		.nv.reservedSmem.offset0,@object
	.size		.nv.reservedSmem.offset0,0x4
	.type		__assertfail,@function
